//
// Generated by NVIDIA NVVM Compiler
//
// Compiler Build ID: CL-36424714
// Cuda compilation tools, release 13.0, V13.0.88
// Based on NVVM 20.0.0
//

.version 9.0
.target sm_100
.address_size 64

	// .globl	_Z4sortPiS_ii
.extern .func  (.param .b64 func_retval0) malloc
(
	.param .b64 malloc_param_0
)
;

.visible .entry _Z4sortPiS_ii(
	.param .u64 .ptr .align 1 _Z4sortPiS_ii_param_0,
	.param .u64 .ptr .align 1 _Z4sortPiS_ii_param_1,
	.param .u32 _Z4sortPiS_ii_param_2,
	.param .u32 _Z4sortPiS_ii_param_3
)
{
	.reg .pred 	%p<58>;
	.reg .b16 	%rs<78>;
	.reg .b32 	%r<216>;
	.reg .b64 	%rd<346>;

	ld.param.u64 	%rd62, [_Z4sortPiS_ii_param_0];
	ld.param.u64 	%rd63, [_Z4sortPiS_ii_param_1];
	ld.param.u32 	%r101, [_Z4sortPiS_ii_param_2];
	ld.param.u32 	%r102, [_Z4sortPiS_ii_param_3];
	cvta.to.global.u64 	%rd1, %rd63;
	cvta.to.global.u64 	%rd2, %rd62;
	mul.wide.s32 	%rd64, %r102, 8;
	{ // callseq 0, 0
	.param .b64 param0;
	st.param.b64 	[param0], %rd64;
	.param .b64 retval0;
	call.uni (retval0), 
	malloc, 
	(
	param0
	);
	ld.param.b64 	%rd65, [retval0];
	} // callseq 0
	setp.lt.s32 	%p1, %r102, 1;
	@%p1 bra 	$L__BB0_12;
	mul.wide.s32 	%rd4, %r101, 4;
	and.b32  	%r1, %r102, 7;
	setp.lt.u32 	%p2, %r102, 8;
	mov.b32 	%r185, 0;
	@%p2 bra 	$L__BB0_4;
	and.b32  	%r185, %r102, 2147483640;
	mov.b32 	%r193, 0;
$L__BB0_3:
	.pragma "nounroll";
	{ // callseq 1, 0
	.param .b64 param0;
	st.param.b64 	[param0], %rd4;
	.param .b64 retval0;
	call.uni (retval0), 
	malloc, 
	(
	param0
	);
	ld.param.b64 	%rd66, [retval0];
	} // callseq 1
	mul.wide.u32 	%rd68, %r193, 8;
	add.s64 	%rd69, %rd65, %rd68;
	st.u64 	[%rd69], %rd66;
	{ // callseq 2, 0
	.param .b64 param0;
	st.param.b64 	[param0], %rd4;
	.param .b64 retval0;
	call.uni (retval0), 
	malloc, 
	(
	param0
	);
	ld.param.b64 	%rd70, [retval0];
	} // callseq 2
	st.u64 	[%rd69+8], %rd70;
	{ // callseq 3, 0
	.param .b64 param0;
	st.param.b64 	[param0], %rd4;
	.param .b64 retval0;
	call.uni (retval0), 
	malloc, 
	(
	param0
	);
	ld.param.b64 	%rd72, [retval0];
	} // callseq 3
	st.u64 	[%rd69+16], %rd72;
	{ // callseq 4, 0
	.param .b64 param0;
	st.param.b64 	[param0], %rd4;
	.param .b64 retval0;
	call.uni (retval0), 
	malloc, 
	(
	param0
	);
	ld.param.b64 	%rd74, [retval0];
	} // callseq 4
	st.u64 	[%rd69+24], %rd74;
	{ // callseq 5, 0
	.param .b64 param0;
	st.param.b64 	[param0], %rd4;
	.param .b64 retval0;
	call.uni (retval0), 
	malloc, 
	(
	param0
	);
	ld.param.b64 	%rd76, [retval0];
	} // callseq 5
	st.u64 	[%rd69+32], %rd76;
	{ // callseq 6, 0
	.param .b64 param0;
	st.param.b64 	[param0], %rd4;
	.param .b64 retval0;
	call.uni (retval0), 
	malloc, 
	(
	param0
	);
	ld.param.b64 	%rd78, [retval0];
	} // callseq 6
	st.u64 	[%rd69+40], %rd78;
	{ // callseq 7, 0
	.param .b64 param0;
	st.param.b64 	[param0], %rd4;
	.param .b64 retval0;
	call.uni (retval0), 
	malloc, 
	(
	param0
	);
	ld.param.b64 	%rd80, [retval0];
	} // callseq 7
	st.u64 	[%rd69+48], %rd80;
	{ // callseq 8, 0
	.param .b64 param0;
	st.param.b64 	[param0], %rd4;
	.param .b64 retval0;
	call.uni (retval0), 
	malloc, 
	(
	param0
	);
	ld.param.b64 	%rd82, [retval0];
	} // callseq 8
	st.u64 	[%rd69+56], %rd82;
	add.s32 	%r193, %r193, 8;
	setp.eq.s32 	%p3, %r193, %r185;
	@%p3 bra 	$L__BB0_4;
	bra.uni 	$L__BB0_3;
$L__BB0_4:
	setp.eq.s32 	%p4, %r1, 0;
	@%p4 bra 	$L__BB0_12;
	and.b32  	%r4, %r102, 3;
	setp.lt.u32 	%p5, %r1, 4;
	@%p5 bra 	$L__BB0_7;
	{ // callseq 9, 0
	.param .b64 param0;
	st.param.b64 	[param0], %rd4;
	.param .b64 retval0;
	call.uni (retval0), 
	malloc, 
	(
	param0
	);
	ld.param.b64 	%rd84, [retval0];
	} // callseq 9
	mul.wide.u32 	%rd86, %r185, 8;
	add.s64 	%rd87, %rd65, %rd86;
	st.u64 	[%rd87], %rd84;
	{ // callseq 10, 0
	.param .b64 param0;
	st.param.b64 	[param0], %rd4;
	.param .b64 retval0;
	call.uni (retval0), 
	malloc, 
	(
	param0
	);
	ld.param.b64 	%rd88, [retval0];
	} // callseq 10
	st.u64 	[%rd87+8], %rd88;
	{ // callseq 11, 0
	.param .b64 param0;
	st.param.b64 	[param0], %rd4;
	.param .b64 retval0;
	call.uni (retval0), 
	malloc, 
	(
	param0
	);
	ld.param.b64 	%rd90, [retval0];
	} // callseq 11
	st.u64 	[%rd87+16], %rd90;
	{ // callseq 12, 0
	.param .b64 param0;
	st.param.b64 	[param0], %rd4;
	.param .b64 retval0;
	call.uni (retval0), 
	malloc, 
	(
	param0
	);
	ld.param.b64 	%rd92, [retval0];
	} // callseq 12
	st.u64 	[%rd87+24], %rd92;
	add.s32 	%r185, %r185, 4;
$L__BB0_7:
	setp.eq.s32 	%p6, %r4, 0;
	@%p6 bra 	$L__BB0_12;
	setp.eq.s32 	%p7, %r4, 1;
	@%p7 bra 	$L__BB0_10;
	{ // callseq 13, 0
	.param .b64 param0;
	st.param.b64 	[param0], %rd4;
	.param .b64 retval0;
	call.uni (retval0), 
	malloc, 
	(
	param0
	);
	ld.param.b64 	%rd94, [retval0];
	} // callseq 13
	mul.wide.u32 	%rd96, %r185, 8;
	add.s64 	%rd97, %rd65, %rd96;
	st.u64 	[%rd97], %rd94;
	{ // callseq 14, 0
	.param .b64 param0;
	st.param.b64 	[param0], %rd4;
	.param .b64 retval0;
	call.uni (retval0), 
	malloc, 
	(
	param0
	);
	ld.param.b64 	%rd98, [retval0];
	} // callseq 14
	st.u64 	[%rd97+8], %rd98;
	add.s32 	%r185, %r185, 2;
$L__BB0_10:
	and.b32  	%r105, %r102, 1;
	setp.eq.b32 	%p8, %r105, 1;
	not.pred 	%p9, %p8;
	@%p9 bra 	$L__BB0_12;
	{ // callseq 15, 0
	.param .b64 param0;
	st.param.b64 	[param0], %rd4;
	.param .b64 retval0;
	call.uni (retval0), 
	malloc, 
	(
	param0
	);
	ld.param.b64 	%rd100, [retval0];
	} // callseq 15
	mul.wide.u32 	%rd102, %r185, 8;
	add.s64 	%rd103, %rd65, %rd102;
	st.u64 	[%rd103], %rd100;
$L__BB0_12:
	min.s32 	%r106, %r102, %r101;
	setp.lt.s32 	%p10, %r106, 1;
	@%p10 bra 	$L__BB0_28;
	and.b32  	%r9, %r101, 15;
	add.s32 	%r10, %r9, -1;
	and.b32  	%r11, %r101, 7;
	add.s32 	%r12, %r11, -1;
	and.b32  	%r13, %r101, 2147483632;
	and.b32  	%r14, %r101, 3;
	mov.b32 	%r188, 0;
$L__BB0_14:
	setp.lt.u32 	%p11, %r101, 16;
	mul.lo.s32 	%r16, %r188, %r101;
	mul.wide.u32 	%rd104, %r188, 8;
	add.s64 	%rd5, %rd65, %rd104;
	mov.b32 	%r191, 0;
	@%p11 bra 	$L__BB0_17;
	mov.b32 	%r189, 0;
$L__BB0_16:
	.pragma "nounroll";
	add.s32 	%r110, %r189, %r16;
	mul.wide.u32 	%rd105, %r110, 4;
	add.s64 	%rd106, %rd1, %rd105;
	ld.global.u32 	%r111, [%rd106];
	ld.u64 	%rd107, [%rd5];
	mul.wide.u32 	%rd108, %r189, 4;
	add.s64 	%rd109, %rd107, %rd108;
	st.u32 	[%rd109], %r111;
	ld.global.u32 	%r112, [%rd106+4];
	ld.u64 	%rd110, [%rd5];
	add.s64 	%rd111, %rd110, %rd108;
	st.u32 	[%rd111+4], %r112;
	ld.global.u32 	%r113, [%rd106+8];
	ld.u64 	%rd112, [%rd5];
	add.s64 	%rd113, %rd112, %rd108;
	st.u32 	[%rd113+8], %r113;
	ld.global.u32 	%r114, [%rd106+12];
	ld.u64 	%rd114, [%rd5];
	add.s64 	%rd115, %rd114, %rd108;
	st.u32 	[%rd115+12], %r114;
	ld.global.u32 	%r115, [%rd106+16];
	ld.u64 	%rd116, [%rd5];
	add.s64 	%rd117, %rd116, %rd108;
	st.u32 	[%rd117+16], %r115;
	ld.global.u32 	%r116, [%rd106+20];
	ld.u64 	%rd118, [%rd5];
	add.s64 	%rd119, %rd118, %rd108;
	st.u32 	[%rd119+20], %r116;
	ld.global.u32 	%r117, [%rd106+24];
	ld.u64 	%rd120, [%rd5];
	add.s64 	%rd121, %rd120, %rd108;
	st.u32 	[%rd121+24], %r117;
	ld.global.u32 	%r118, [%rd106+28];
	ld.u64 	%rd122, [%rd5];
	add.s64 	%rd123, %rd122, %rd108;
	st.u32 	[%rd123+28], %r118;
	ld.global.u32 	%r119, [%rd106+32];
	ld.u64 	%rd124, [%rd5];
	add.s64 	%rd125, %rd124, %rd108;
	st.u32 	[%rd125+32], %r119;
	ld.global.u32 	%r120, [%rd106+36];
	ld.u64 	%rd126, [%rd5];
	add.s64 	%rd127, %rd126, %rd108;
	st.u32 	[%rd127+36], %r120;
	ld.global.u32 	%r121, [%rd106+40];
	ld.u64 	%rd128, [%rd5];
	add.s64 	%rd129, %rd128, %rd108;
	st.u32 	[%rd129+40], %r121;
	ld.global.u32 	%r122, [%rd106+44];
	ld.u64 	%rd130, [%rd5];
	add.s64 	%rd131, %rd130, %rd108;
	st.u32 	[%rd131+44], %r122;
	ld.global.u32 	%r123, [%rd106+48];
	ld.u64 	%rd132, [%rd5];
	add.s64 	%rd133, %rd132, %rd108;
	st.u32 	[%rd133+48], %r123;
	ld.global.u32 	%r124, [%rd106+52];
	ld.u64 	%rd134, [%rd5];
	add.s64 	%rd135, %rd134, %rd108;
	st.u32 	[%rd135+52], %r124;
	ld.global.u32 	%r125, [%rd106+56];
	ld.u64 	%rd136, [%rd5];
	add.s64 	%rd137, %rd136, %rd108;
	st.u32 	[%rd137+56], %r125;
	ld.global.u32 	%r126, [%rd106+60];
	ld.u64 	%rd138, [%rd5];
	add.s64 	%rd139, %rd138, %rd108;
	st.u32 	[%rd139+60], %r126;
	add.s32 	%r189, %r189, 16;
	setp.ne.s32 	%p12, %r189, %r13;
	mov.u32 	%r191, %r13;
	@%p12 bra 	$L__BB0_16;
$L__BB0_17:
	setp.eq.s32 	%p13, %r9, 0;
	@%p13 bra 	$L__BB0_27;
	setp.lt.u32 	%p14, %r10, 7;
	@%p14 bra 	$L__BB0_20;
	add.s32 	%r127, %r191, %r16;
	mul.wide.u32 	%rd140, %r127, 4;
	add.s64 	%rd141, %rd1, %rd140;
	ld.global.u32 	%r128, [%rd141];
	ld.u64 	%rd142, [%rd5];
	cvt.u64.u32 	%rd143, %r191;
	mul.wide.u32 	%rd144, %r191, 4;
	add.s64 	%rd145, %rd142, %rd144;
	st.u32 	[%rd145], %r128;
	cvt.u64.u32 	%rd146, %r16;
	add.s64 	%rd147, %rd143, %rd146;
	shl.b64 	%rd148, %rd147, 2;
	add.s64 	%rd149, %rd1, %rd148;
	ld.global.u32 	%r129, [%rd149+4];
	ld.u64 	%rd150, [%rd5];
	add.s64 	%rd151, %rd150, %rd144;
	st.u32 	[%rd151+4], %r129;
	ld.global.u32 	%r130, [%rd149+8];
	ld.u64 	%rd152, [%rd5];
	add.s64 	%rd153, %rd152, %rd144;
	st.u32 	[%rd153+8], %r130;
	ld.global.u32 	%r131, [%rd149+12];
	ld.u64 	%rd154, [%rd5];
	add.s64 	%rd155, %rd154, %rd144;
	st.u32 	[%rd155+12], %r131;
	ld.global.u32 	%r132, [%rd149+16];
	ld.u64 	%rd156, [%rd5];
	add.s64 	%rd157, %rd156, %rd144;
	st.u32 	[%rd157+16], %r132;
	ld.global.u32 	%r133, [%rd149+20];
	ld.u64 	%rd158, [%rd5];
	add.s64 	%rd159, %rd158, %rd144;
	st.u32 	[%rd159+20], %r133;
	ld.global.u32 	%r134, [%rd149+24];
	ld.u64 	%rd160, [%rd5];
	add.s64 	%rd161, %rd160, %rd144;
	st.u32 	[%rd161+24], %r134;
	ld.global.u32 	%r135, [%rd149+28];
	ld.u64 	%rd162, [%rd5];
	add.s64 	%rd163, %rd162, %rd144;
	st.u32 	[%rd163+28], %r135;
	add.s32 	%r191, %r191, 8;
$L__BB0_20:
	setp.eq.s32 	%p15, %r11, 0;
	@%p15 bra 	$L__BB0_27;
	setp.lt.u32 	%p16, %r12, 3;
	@%p16 bra 	$L__BB0_23;
	add.s32 	%r136, %r191, %r16;
	mul.wide.u32 	%rd164, %r136, 4;
	add.s64 	%rd165, %rd1, %rd164;
	ld.global.u32 	%r137, [%rd165];
	ld.u64 	%rd166, [%rd5];
	cvt.u64.u32 	%rd167, %r191;
	mul.wide.u32 	%rd168, %r191, 4;
	add.s64 	%rd169, %rd166, %rd168;
	st.u32 	[%rd169], %r137;
	cvt.u64.u32 	%rd170, %r16;
	add.s64 	%rd171, %rd167, %rd170;
	shl.b64 	%rd172, %rd171, 2;
	add.s64 	%rd173, %rd1, %rd172;
	ld.global.u32 	%r138, [%rd173+4];
	ld.u64 	%rd174, [%rd5];
	add.s64 	%rd175, %rd174, %rd168;
	st.u32 	[%rd175+4], %r138;
	ld.global.u32 	%r139, [%rd173+8];
	ld.u64 	%rd176, [%rd5];
	add.s64 	%rd177, %rd176, %rd168;
	st.u32 	[%rd177+8], %r139;
	ld.global.u32 	%r140, [%rd173+12];
	ld.u64 	%rd178, [%rd5];
	add.s64 	%rd179, %rd178, %rd168;
	st.u32 	[%rd179+12], %r140;
	add.s32 	%r191, %r191, 4;
$L__BB0_23:
	setp.eq.s32 	%p17, %r14, 0;
	@%p17 bra 	$L__BB0_27;
	setp.eq.s32 	%p18, %r14, 1;
	add.s32 	%r141, %r191, %r16;
	mul.wide.u32 	%rd180, %r141, 4;
	add.s64 	%rd181, %rd1, %rd180;
	ld.global.u32 	%r142, [%rd181];
	ld.u64 	%rd182, [%rd5];
	cvt.u64.u32 	%rd6, %r191;
	mul.wide.u32 	%rd183, %r191, 4;
	add.s64 	%rd184, %rd182, %rd183;
	st.u32 	[%rd184], %r142;
	@%p18 bra 	$L__BB0_27;
	setp.eq.s32 	%p19, %r14, 2;
	cvt.u64.u32 	%rd185, %r16;
	add.s64 	%rd186, %rd6, %rd185;
	shl.b64 	%rd187, %rd186, 2;
	add.s64 	%rd7, %rd1, %rd187;
	ld.global.u32 	%r143, [%rd7+4];
	ld.u64 	%rd188, [%rd5];
	shl.b64 	%rd189, %rd6, 2;
	add.s64 	%rd190, %rd188, %rd189;
	st.u32 	[%rd190+4], %r143;
	@%p19 bra 	$L__BB0_27;
	ld.global.u32 	%r144, [%rd7+8];
	ld.u64 	%rd191, [%rd5];
	add.s64 	%rd193, %rd191, %rd189;
	st.u32 	[%rd193+8], %r144;
$L__BB0_27:
	add.s32 	%r188, %r188, 1;
	setp.eq.s32 	%p20, %r188, %r102;
	@%p20 bra 	$L__BB0_28;
	bra.uni 	$L__BB0_14;
$L__BB0_28:
	mov.u32 	%r27, %tid.x;
	add.s32 	%r28, %r101, -1;
	setp.lt.s32 	%p21, %r101, 2;
	mul.wide.u32 	%rd194, %r27, 8;
	add.s64 	%rd8, %rd65, %rd194;
	@%p21 bra 	$L__BB0_70;
	add.s32 	%r29, %r101, -2;
	cvt.u16.u32 	%rs1, %r101;
	mov.b32 	%r195, 0;
	mov.b16 	%rs56, 0;
	mov.u16 	%rs57, %rs56;
	mov.u32 	%r194, %r28;
$L__BB0_30:
	setp.eq.s32 	%p22, %r195, %r28;
	@%p22 bra 	$L__BB0_70;
	sub.s32 	%r147, %r29, %r195;
	setp.lt.u32 	%p23, %r147, 7;
	mov.b16 	%rs59, 0;
	mov.b32 	%r208, 0;
	@%p23 bra 	$L__BB0_50;
	and.b32  	%r208, %r194, -8;
	neg.s32 	%r196, %r208;
	mov.b16 	%rs59, 0;
	mov.b64 	%rd330, 0;
$L__BB0_33:
	.pragma "nounroll";
	ld.u64 	%rd332, [%rd8];
	add.s64 	%rd11, %rd332, %rd330;
	ld.u32 	%r35, [%rd11];
	ld.u32 	%r197, [%rd11+4];
	setp.le.s32 	%p24, %r35, %r197;
	@%p24 bra 	$L__BB0_35;
	st.u32 	[%rd11], %r197;
	ld.u64 	%rd196, [%rd8];
	add.s64 	%rd197, %rd196, %rd330;
	st.u32 	[%rd197+4], %r35;
	ld.u64 	%rd332, [%rd8];
	add.s64 	%rd198, %rd332, %rd330;
	ld.u32 	%r197, [%rd198+4];
	mov.b16 	%rs59, 1;
$L__BB0_35:
	add.s64 	%rd14, %rd332, %rd330;
	ld.u32 	%r198, [%rd14+8];
	setp.le.s32 	%p25, %r197, %r198;
	@%p25 bra 	$L__BB0_37;
	st.u32 	[%rd14+4], %r198;
	ld.u64 	%rd199, [%rd8];
	add.s64 	%rd200, %rd199, %rd330;
	st.u32 	[%rd200+8], %r197;
	ld.u64 	%rd332, [%rd8];
	add.s64 	%rd201, %rd332, %rd330;
	ld.u32 	%r198, [%rd201+8];
	mov.b16 	%rs59, 1;
$L__BB0_37:
	add.s64 	%rd17, %rd332, %rd330;
	ld.u32 	%r199, [%rd17+12];
	setp.le.s32 	%p26, %r198, %r199;
	@%p26 bra 	$L__BB0_39;
	st.u32 	[%rd17+8], %r199;
	ld.u64 	%rd202, [%rd8];
	add.s64 	%rd203, %rd202, %rd330;
	st.u32 	[%rd203+12], %r198;
	ld.u64 	%rd332, [%rd8];
	add.s64 	%rd204, %rd332, %rd330;
	ld.u32 	%r199, [%rd204+12];
	mov.b16 	%rs59, 1;
$L__BB0_39:
	add.s64 	%rd20, %rd332, %rd330;
	ld.u32 	%r200, [%rd20+16];
	setp.le.s32 	%p27, %r199, %r200;
	@%p27 bra 	$L__BB0_41;
	st.u32 	[%rd20+12], %r200;
	ld.u64 	%rd205, [%rd8];
	add.s64 	%rd206, %rd205, %rd330;
	st.u32 	[%rd206+16], %r199;
	ld.u64 	%rd332, [%rd8];
	add.s64 	%rd207, %rd332, %rd330;
	ld.u32 	%r200, [%rd207+16];
	mov.b16 	%rs59, 1;
$L__BB0_41:
	add.s64 	%rd23, %rd332, %rd330;
	ld.u32 	%r201, [%rd23+20];
	setp.le.s32 	%p28, %r200, %r201;
	@%p28 bra 	$L__BB0_43;
	st.u32 	[%rd23+16], %r201;
	ld.u64 	%rd208, [%rd8];
	add.s64 	%rd209, %rd208, %rd330;
	st.u32 	[%rd209+20], %r200;
	ld.u64 	%rd332, [%rd8];
	add.s64 	%rd210, %rd332, %rd330;
	ld.u32 	%r201, [%rd210+20];
	mov.b16 	%rs59, 1;
$L__BB0_43:
	add.s64 	%rd26, %rd332, %rd330;
	ld.u32 	%r202, [%rd26+24];
	setp.le.s32 	%p29, %r201, %r202;
	@%p29 bra 	$L__BB0_45;
	st.u32 	[%rd26+20], %r202;
	ld.u64 	%rd211, [%rd8];
	add.s64 	%rd212, %rd211, %rd330;
	st.u32 	[%rd212+24], %r201;
	ld.u64 	%rd332, [%rd8];
	add.s64 	%rd213, %rd332, %rd330;
	ld.u32 	%r202, [%rd213+24];
	mov.b16 	%rs59, 1;
$L__BB0_45:
	add.s64 	%rd29, %rd332, %rd330;
	ld.u32 	%r203, [%rd29+28];
	setp.le.s32 	%p30, %r202, %r203;
	@%p30 bra 	$L__BB0_47;
	st.u32 	[%rd29+24], %r203;
	ld.u64 	%rd214, [%rd8];
	add.s64 	%rd215, %rd214, %rd330;
	st.u32 	[%rd215+28], %r202;
	ld.u64 	%rd332, [%rd8];
	add.s64 	%rd216, %rd332, %rd330;
	ld.u32 	%r203, [%rd216+28];
	mov.b16 	%rs59, 1;
$L__BB0_47:
	add.s64 	%rd32, %rd332, %rd330;
	ld.u32 	%r57, [%rd32+32];
	setp.le.s32 	%p31, %r203, %r57;
	@%p31 bra 	$L__BB0_49;
	st.u32 	[%rd32+28], %r57;
	ld.u64 	%rd217, [%rd8];
	add.s64 	%rd218, %rd217, %rd330;
	st.u32 	[%rd218+32], %r203;
	mov.b16 	%rs59, 1;
$L__BB0_49:
	add.s32 	%r196, %r196, 8;
	add.s64 	%rd330, %rd330, 32;
	setp.ne.s32 	%p32, %r196, 0;
	@%p32 bra 	$L__BB0_33;
$L__BB0_50:
	and.b32  	%r148, %r194, 7;
	setp.eq.s32 	%p33, %r148, 0;
	@%p33 bra 	$L__BB0_69;
	not.b16 	%rs42, %rs57;
	add.s16 	%rs43, %rs42, %rs1;
	cvt.u32.u16 	%r149, %rs43;
	and.b32  	%r60, %r149, 7;
	add.s32 	%r150, %r60, -1;
	setp.lt.u32 	%p34, %r150, 3;
	@%p34 bra 	$L__BB0_60;
	ld.u64 	%rd339, [%rd8];
	mul.wide.u32 	%rd219, %r208, 4;
	add.s64 	%rd35, %rd339, %rd219;
	ld.u32 	%r61, [%rd35];
	ld.u32 	%r205, [%rd35+4];
	setp.le.s32 	%p35, %r61, %r205;
	@%p35 bra 	$L__BB0_54;
	st.u32 	[%rd35], %r205;
	ld.u64 	%rd220, [%rd8];
	add.s64 	%rd222, %rd220, %rd219;
	st.u32 	[%rd222+4], %r61;
	ld.u64 	%rd339, [%rd8];
	add.s64 	%rd223, %rd339, %rd219;
	ld.u32 	%r205, [%rd223+4];
	mov.b16 	%rs59, 1;
$L__BB0_54:
	add.s64 	%rd38, %rd339, %rd219;
	ld.u32 	%r206, [%rd38+8];
	setp.le.s32 	%p36, %r205, %r206;
	@%p36 bra 	$L__BB0_56;
	st.u32 	[%rd38+4], %r206;
	ld.u64 	%rd225, [%rd8];
	add.s64 	%rd227, %rd225, %rd219;
	st.u32 	[%rd227+8], %r205;
	ld.u64 	%rd339, [%rd8];
	add.s64 	%rd228, %rd339, %rd219;
	ld.u32 	%r206, [%rd228+8];
	mov.b16 	%rs59, 1;
$L__BB0_56:
	add.s64 	%rd41, %rd339, %rd219;
	ld.u32 	%r207, [%rd41+12];
	setp.le.s32 	%p37, %r206, %r207;
	@%p37 bra 	$L__BB0_58;
	st.u32 	[%rd41+8], %r207;
	ld.u64 	%rd230, [%rd8];
	add.s64 	%rd232, %rd230, %rd219;
	st.u32 	[%rd232+12], %r206;
	ld.u64 	%rd339, [%rd8];
	add.s64 	%rd233, %rd339, %rd219;
	ld.u32 	%r207, [%rd233+12];
	mov.b16 	%rs59, 1;
$L__BB0_58:
	add.s64 	%rd44, %rd339, %rd219;
	add.s32 	%r208, %r208, 4;
	ld.u32 	%r72, [%rd44+16];
	setp.le.s32 	%p38, %r207, %r72;
	@%p38 bra 	$L__BB0_60;
	st.u32 	[%rd44+12], %r72;
	ld.u64 	%rd235, [%rd8];
	add.s64 	%rd237, %rd235, %rd219;
	st.u32 	[%rd237+16], %r207;
	mov.b16 	%rs59, 1;
$L__BB0_60:
	and.b32  	%r151, %r60, 3;
	setp.eq.s32 	%p39, %r151, 0;
	@%p39 bra 	$L__BB0_69;
	xor.b16  	%rs49, %rs56, 3;
	add.s16 	%rs21, %rs49, %rs1;
	and.b16  	%rs50, %rs21, 3;
	setp.eq.s16 	%p40, %rs50, 1;
	@%p40 bra 	$L__BB0_66;
	ld.u64 	%rd341, [%rd8];
	mul.wide.u32 	%rd238, %r208, 4;
	add.s64 	%rd46, %rd341, %rd238;
	ld.u32 	%r74, [%rd46];
	ld.u32 	%r209, [%rd46+4];
	setp.le.s32 	%p41, %r74, %r209;
	@%p41 bra 	$L__BB0_64;
	st.u32 	[%rd46], %r209;
	ld.u64 	%rd239, [%rd8];
	add.s64 	%rd241, %rd239, %rd238;
	st.u32 	[%rd241+4], %r74;
	ld.u64 	%rd341, [%rd8];
	add.s64 	%rd242, %rd341, %rd238;
	ld.u32 	%r209, [%rd242+4];
	mov.b16 	%rs59, 1;
$L__BB0_64:
	add.s64 	%rd49, %rd341, %rd238;
	add.s32 	%r208, %r208, 2;
	ld.u32 	%r79, [%rd49+8];
	setp.le.s32 	%p42, %r209, %r79;
	@%p42 bra 	$L__BB0_66;
	st.u32 	[%rd49+4], %r79;
	ld.u64 	%rd244, [%rd8];
	add.s64 	%rd246, %rd244, %rd238;
	st.u32 	[%rd246+8], %r209;
	mov.b16 	%rs59, 1;
$L__BB0_66:
	and.b16  	%rs53, %rs21, 1;
	setp.eq.b16 	%p43, %rs53, 1;
	not.pred 	%p44, %p43;
	@%p44 bra 	$L__BB0_69;
	ld.u64 	%rd247, [%rd8];
	mul.wide.u32 	%rd248, %r208, 4;
	add.s64 	%rd50, %rd247, %rd248;
	ld.u32 	%r81, [%rd50];
	ld.u32 	%r82, [%rd50+4];
	setp.le.s32 	%p45, %r81, %r82;
	@%p45 bra 	$L__BB0_69;
	st.u32 	[%rd50], %r82;
	ld.u64 	%rd249, [%rd8];
	add.s64 	%rd251, %rd249, %rd248;
	st.u32 	[%rd251+4], %r81;
	mov.b16 	%rs59, 1;
$L__BB0_69:
	and.b16  	%rs55, %rs59, 255;
	setp.ne.s16 	%p46, %rs55, 0;
	add.s32 	%r195, %r195, 1;
	setp.lt.s32 	%p47, %r195, %r28;
	and.pred  	%p48, %p46, %p47;
	add.s32 	%r194, %r194, -1;
	add.s16 	%rs57, %rs57, 1;
	add.s16 	%rs56, %rs56, 1;
	@%p48 bra 	$L__BB0_30;
$L__BB0_70:
	setp.lt.s32 	%p49, %r101, 1;
	@%p49 bra 	$L__BB0_83;
	mul.lo.s32 	%r85, %r101, %r27;
	and.b32  	%r86, %r101, 15;
	setp.lt.u32 	%p50, %r101, 16;
	mov.b32 	%r213, 0;
	@%p50 bra 	$L__BB0_74;
	and.b32  	%r213, %r101, 2147483632;
	neg.s32 	%r211, %r213;
	mul.wide.u32 	%rd253, %r85, 4;
	add.s64 	%rd254, %rd253, %rd2;
	add.s64 	%rd342, %rd254, 32;
	mov.b64 	%rd343, 0;
$L__BB0_73:
	.pragma "nounroll";
	ld.u64 	%rd255, [%rd8];
	add.s64 	%rd256, %rd255, %rd343;
	ld.u32 	%r153, [%rd256];
	st.global.u32 	[%rd342+-32], %r153;
	ld.u64 	%rd257, [%rd8];
	add.s64 	%rd258, %rd257, %rd343;
	ld.u32 	%r154, [%rd258+4];
	st.global.u32 	[%rd342+-28], %r154;
	ld.u64 	%rd259, [%rd8];
	add.s64 	%rd260, %rd259, %rd343;
	ld.u32 	%r155, [%rd260+8];
	st.global.u32 	[%rd342+-24], %r155;
	ld.u64 	%rd261, [%rd8];
	add.s64 	%rd262, %rd261, %rd343;
	ld.u32 	%r156, [%rd262+12];
	st.global.u32 	[%rd342+-20], %r156;
	ld.u64 	%rd263, [%rd8];
	add.s64 	%rd264, %rd263, %rd343;
	ld.u32 	%r157, [%rd264+16];
	st.global.u32 	[%rd342+-16], %r157;
	ld.u64 	%rd265, [%rd8];
	add.s64 	%rd266, %rd265, %rd343;
	ld.u32 	%r158, [%rd266+20];
	st.global.u32 	[%rd342+-12], %r158;
	ld.u64 	%rd267, [%rd8];
	add.s64 	%rd268, %rd267, %rd343;
	ld.u32 	%r159, [%rd268+24];
	st.global.u32 	[%rd342+-8], %r159;
	ld.u64 	%rd269, [%rd8];
	add.s64 	%rd270, %rd269, %rd343;
	ld.u32 	%r160, [%rd270+28];
	st.global.u32 	[%rd342+-4], %r160;
	ld.u64 	%rd271, [%rd8];
	add.s64 	%rd272, %rd271, %rd343;
	ld.u32 	%r161, [%rd272+32];
	st.global.u32 	[%rd342], %r161;
	ld.u64 	%rd273, [%rd8];
	add.s64 	%rd274, %rd273, %rd343;
	ld.u32 	%r162, [%rd274+36];
	st.global.u32 	[%rd342+4], %r162;
	ld.u64 	%rd275, [%rd8];
	add.s64 	%rd276, %rd275, %rd343;
	ld.u32 	%r163, [%rd276+40];
	st.global.u32 	[%rd342+8], %r163;
	ld.u64 	%rd277, [%rd8];
	add.s64 	%rd278, %rd277, %rd343;
	ld.u32 	%r164, [%rd278+44];
	st.global.u32 	[%rd342+12], %r164;
	ld.u64 	%rd279, [%rd8];
	add.s64 	%rd280, %rd279, %rd343;
	ld.u32 	%r165, [%rd280+48];
	st.global.u32 	[%rd342+16], %r165;
	ld.u64 	%rd281, [%rd8];
	add.s64 	%rd282, %rd281, %rd343;
	ld.u32 	%r166, [%rd282+52];
	st.global.u32 	[%rd342+20], %r166;
	ld.u64 	%rd283, [%rd8];
	add.s64 	%rd284, %rd283, %rd343;
	ld.u32 	%r167, [%rd284+56];
	st.global.u32 	[%rd342+24], %r167;
	ld.u64 	%rd285, [%rd8];
	add.s64 	%rd286, %rd285, %rd343;
	ld.u32 	%r168, [%rd286+60];
	st.global.u32 	[%rd342+28], %r168;
	add.s32 	%r211, %r211, 16;
	add.s64 	%rd343, %rd343, 64;
	add.s64 	%rd342, %rd342, 64;
	setp.ne.s32 	%p51, %r211, 0;
	@%p51 bra 	$L__BB0_73;
$L__BB0_74:
	setp.eq.s32 	%p52, %r86, 0;
	@%p52 bra 	$L__BB0_83;
	and.b32  	%r92, %r101, 7;
	setp.lt.u32 	%p53, %r86, 8;
	@%p53 bra 	$L__BB0_77;
	ld.u64 	%rd287, [%rd8];
	cvt.u64.u32 	%rd288, %r213;
	mul.wide.u32 	%rd289, %r213, 4;
	add.s64 	%rd290, %rd287, %rd289;
	ld.u32 	%r169, [%rd290];
	add.s32 	%r170, %r213, %r85;
	mul.wide.u32 	%rd291, %r170, 4;
	add.s64 	%rd292, %rd2, %rd291;
	st.global.u32 	[%rd292], %r169;
	ld.u64 	%rd293, [%rd8];
	add.s64 	%rd294, %rd293, %rd289;
	ld.u32 	%r171, [%rd294+4];
	cvt.u64.u32 	%rd295, %r85;
	add.s64 	%rd296, %rd288, %rd295;
	shl.b64 	%rd297, %rd296, 2;
	add.s64 	%rd298, %rd2, %rd297;
	st.global.u32 	[%rd298+4], %r171;
	ld.u64 	%rd299, [%rd8];
	add.s64 	%rd300, %rd299, %rd289;
	ld.u32 	%r172, [%rd300+8];
	st.global.u32 	[%rd298+8], %r172;
	ld.u64 	%rd301, [%rd8];
	add.s64 	%rd302, %rd301, %rd289;
	ld.u32 	%r173, [%rd302+12];
	st.global.u32 	[%rd298+12], %r173;
	ld.u64 	%rd303, [%rd8];
	add.s64 	%rd304, %rd303, %rd289;
	ld.u32 	%r174, [%rd304+16];
	st.global.u32 	[%rd298+16], %r174;
	ld.u64 	%rd305, [%rd8];
	add.s64 	%rd306, %rd305, %rd289;
	ld.u32 	%r175, [%rd306+20];
	st.global.u32 	[%rd298+20], %r175;
	ld.u64 	%rd307, [%rd8];
	add.s64 	%rd308, %rd307, %rd289;
	ld.u32 	%r176, [%rd308+24];
	st.global.u32 	[%rd298+24], %r176;
	ld.u64 	%rd309, [%rd8];
	add.s64 	%rd310, %rd309, %rd289;
	ld.u32 	%r177, [%rd310+28];
	st.global.u32 	[%rd298+28], %r177;
	add.s32 	%r213, %r213, 8;
$L__BB0_77:
	setp.eq.s32 	%p54, %r92, 0;
	@%p54 bra 	$L__BB0_83;
	and.b32  	%r95, %r101, 3;
	setp.lt.u32 	%p55, %r92, 4;
	@%p55 bra 	$L__BB0_80;
	ld.u64 	%rd311, [%rd8];
	cvt.u64.u32 	%rd312, %r213;
	mul.wide.u32 	%rd313, %r213, 4;
	add.s64 	%rd314, %rd311, %rd313;
	ld.u32 	%r178, [%rd314];
	add.s32 	%r179, %r213, %r85;
	mul.wide.u32 	%rd315, %r179, 4;
	add.s64 	%rd316, %rd2, %rd315;
	st.global.u32 	[%rd316], %r178;
	ld.u64 	%rd317, [%rd8];
	add.s64 	%rd318, %rd317, %rd313;
	ld.u32 	%r180, [%rd318+4];
	cvt.u64.u32 	%rd319, %r85;
	add.s64 	%rd320, %rd312, %rd319;
	shl.b64 	%rd321, %rd320, 2;
	add.s64 	%rd322, %rd2, %rd321;
	st.global.u32 	[%rd322+4], %r180;
	ld.u64 	%rd323, [%rd8];
	add.s64 	%rd324, %rd323, %rd313;
	ld.u32 	%r181, [%rd324+8];
	st.global.u32 	[%rd322+8], %r181;
	ld.u64 	%rd325, [%rd8];
	add.s64 	%rd326, %rd325, %rd313;
	ld.u32 	%r182, [%rd326+12];
	st.global.u32 	[%rd322+12], %r182;
	add.s32 	%r213, %r213, 4;
$L__BB0_80:
	setp.eq.s32 	%p56, %r95, 0;
	@%p56 bra 	$L__BB0_83;
	add.s32 	%r183, %r213, %r85;
	mul.wide.u32 	%rd327, %r183, 4;
	add.s64 	%rd345, %rd2, %rd327;
	mul.wide.u32 	%rd344, %r213, 4;
	neg.s32 	%r215, %r95;
$L__BB0_82:
	.pragma "nounroll";
	ld.u64 	%rd328, [%rd8];
	add.s64 	%rd329, %rd328, %rd344;
	ld.u32 	%r184, [%rd329];
	st.global.u32 	[%rd345], %r184;
	add.s64 	%rd345, %rd345, 4;
	add.s64 	%rd344, %rd344, 4;
	add.s32 	%r215, %r215, 1;
	setp.ne.s32 	%p57, %r215, 0;
	@%p57 bra 	$L__BB0_82;
$L__BB0_83:
	ret;

}


// ===== COMPILED SASS (sm_100) =====

	.target	sm_100

	.elftype	@"ET_EXEC"


//--------------------- .note.nv.tkinfo           --------------------------
	.section	.note.nv.tkinfo,"",@"SHT_NOTE"
	.sectionflags	@"SHF_NOTE_NV_TKINFO"
	.tkinfo
        /*0018*/ 	.word	0x00000002
        /*0030*/ 	.string	""
        /*0030*/ 	.string	"ptxas"
        /*0030*/ 	.string	"Cuda compilation tools, release 13.0, V13.0.88"
        /*0030*/ 	.string	"Build cuda_13.0.r13.0/compiler.36424714_0"
        /*0030*/ 	.string	"-arch sm_100 -m 64 "



//--------------------- .note.nv.cuinfo           --------------------------
	.section	.note.nv.cuinfo,"",@"SHT_NOTE"
	.sectionflags	@"SHF_NOTE_NV_CUINFO"
        /*0018*/ 	.short	0x0002
        /*001a*/ 	.short	0x0064
        /*001c*/ 	.short	0x0082
	.zero		2


//--------------------- .nv.info                  --------------------------
	.section	.nv.info,"",@"SHT_CUDA_INFO"
	.align	4


	//----- nvinfo : EIATTR_REGCOUNT
	.align		4
        /*0000*/ 	.byte	0x04, 0x2f
        /*0002*/ 	.short	(.L_1 - .L_0)
	.align		4
.L_0:
        /*0004*/ 	.word	index@(_Z4sortPiS_ii)
        /*0008*/ 	.word	0x00000020


	//----- nvinfo : EIATTR_FRAME_SIZE
	.align		4
.L_1:
        /*000c*/ 	.byte	0x04, 0x11
        /*000e*/ 	.short	(.L_3 - .L_2)
	.align		4
.L_2:
        /*0010*/ 	.word	index@(_Z4sortPiS_ii)
        /*0014*/ 	.word	0x00000000


	//----- nvinfo : EIATTR_MIN_STACK_SIZE
	.align		4
.L_3:
        /*0018*/ 	.byte	0x04, 0x12
        /*001a*/ 	.short	(.L_5 - .L_4)
	.align		4
.L_4:
        /*001c*/ 	.word	index@(_Z4sortPiS_ii)
        /*0020*/ 	.word	0x00000000
.L_5:


//--------------------- .nv.compat                --------------------------
	.section	.nv.compat,"",@"SHT_CUDA_COMPAT_INFO"
	.align	4
        /*0000*/ 	.byte	0x02, 0x09, 0x00, 0x00, 0x02, 0x02, 0x01, 0x00, 0x02, 0x05, 0x05, 0x00, 0x03, 0x07, 0x01, 0x01
        /*0010*/ 	.byte	0x02, 0x03, 0x00, 0x00, 0x02, 0x06, 0x01, 0x00, 0x04, 0x0b, 0x08, 0x00, 0x09, 0x00, 0x00, 0x00
        /*0020*/ 	.byte	0x00, 0x00, 0x00, 0x00


//--------------------- .nv.info._Z4sortPiS_ii    --------------------------
	.section	.nv.info._Z4sortPiS_ii,"",@"SHT_CUDA_INFO"
	.sectionflags	@""
	.align	4


	//----- nvinfo : EIATTR_CUDA_API_VERSION
	.align		4
        /*0000*/ 	.byte	0x04, 0x37
        /*0002*/ 	.short	(.L_7 - .L_6)
.L_6:
        /*0004*/ 	.word	0x00000082


	//----- nvinfo : EIATTR_KPARAM_INFO
	.align		4
.L_7:
        /*0008*/ 	.byte	0x04, 0x17
        /*000a*/ 	.short	(.L_9 - .L_8)
.L_8:
        /*000c*/ 	.word	0x00000000
        /*0010*/ 	.short	0x0003
        /*0012*/ 	.short	0x0014
        /*0014*/ 	.byte	0x00, 0xf0, 0x11, 0x00


	//----- nvinfo : EIATTR_KPARAM_INFO
	.align		4
.L_9:
        /*0018*/ 	.byte	0x04, 0x17
        /*001a*/ 	.short	(.L_11 - .L_10)
.L_10:
        /*001c*/ 	.word	0x00000000
        /*0020*/ 	.short	0x0002
        /*0022*/ 	.short	0x0010
        /*0024*/ 	.byte	0x00, 0xf0, 0x11, 0x00


	//----- nvinfo : EIATTR_KPARAM_INFO
	.align		4
.L_11:
        /*0028*/ 	.byte	0x04, 0x17
        /*002a*/ 	.short	(.L_13 - .L_12)
.L_12:
        /*002c*/ 	.word	0x00000000
        /*0030*/ 	.short	0x0001
        /*0032*/ 	.short	0x0008
        /*0034*/ 	.byte	0x00, 0xf5, 0x21, 0x00


	//----- nvinfo : EIATTR_KPARAM_INFO
	.align		4
.L_13:
        /*0038*/ 	.byte	0x04, 0x17
        /*003a*/ 	.short	(.L_15 - .L_14)
.L_14:
        /*003c*/ 	.word	0x00000000
        /*0040*/ 	.short	0x0000
        /*0042*/ 	.short	0x0000
        /*0044*/ 	.byte	0x00, 0xf5, 0x21, 0x00


	//----- nvinfo : EIATTR_SPARSE_MMA_MASK
	.align		4
.L_15:
        /*0048*/ 	.byte	0x03, 0x50
        /*004a*/ 	.short	0x0000


	//----- nvinfo : EIATTR_MAXREG_COUNT
	.align		4
        /*004c*/ 	.byte	0x03, 0x1b
        /*004e*/ 	.short	0x00ff


	//----- nvinfo : EIATTR_EXTERNS
	.align		4
        /*0050*/ 	.byte	0x04, 0x0f
        /*0052*/ 	.short	(.L_17 - .L_16)


	//   ....[0]....
	.align		4
.L_16:
        /*0054*/ 	.word	index@(malloc)


	//----- nvinfo : EIATTR_MERCURY_ISA_VERSION
	.align		4
.L_17:
        /*0058*/ 	.byte	0x03, 0x5f
        /*005a*/ 	.short	0x0101


	//----- nvinfo : EIATTR_VRC_CTA_INIT_COUNT
	.align		4
        /*005c*/ 	.byte	0x02, 0x4a
	.zero		1
	.zero		1


	//----- nvinfo : EIATTR_SYSCALL_OFFSETS
	.align		4
        /*0060*/ 	.byte	0x04, 0x46
        /*0062*/ 	.short	(.L_19 - .L_18)


	//   ....[0]....
.L_18:
        /*0064*/ 	.word	0x000000b0


	//   ....[1]....
        /*0068*/ 	.word	0x00000200


	//   ....[2]....
        /*006c*/ 	.word	0x000002b0


	//   ....[3]....
        /*0070*/ 	.word	0x00000350


	//   ....[4]....
        /*0074*/ 	.word	0x000003f0


	//   ....[5]....
        /*0078*/ 	.word	0x00000490


	//   ....[6]....
        /*007c*/ 	.word	0x00000530


	//   ....[7]....
        /*0080*/ 	.word	0x000005d0


	//   ....[8]....
        /*0084*/ 	.word	0x00000670


	//   ....[9]....
        /*0088*/ 	.word	0x000007a0


	//   ....[10]....
        /*008c*/ 	.word	0x00000850


	//   ....[11]....
        /*0090*/ 	.word	0x000008f0


	//   ....[12]....
        /*0094*/ 	.word	0x00000990


	//   ....[13]....
        /*0098*/ 	.word	0x00000a70


	//   ....[14]....
        /*009c*/ 	.word	0x00000b20


	//   ....[15]....
        /*00a0*/ 	.word	0x00000c00


	//----- nvinfo : EIATTR_EXIT_INSTR_OFFSETS
	.align		4
.L_19:
        /*00a4*/ 	.byte	0x04, 0x1c
        /*00a6*/ 	.short	(.L_21 - .L_20)


	//   ....[0]....
.L_20:
        /*00a8*/ 	.word	0x00003230


	//   ....[1]....
        /*00ac*/ 	.word	0x00003900


	//   ....[2]....
        /*00b0*/ 	.word	0x00003c60


	//   ....[3]....
        /*00b4*/ 	.word	0x00003ec0


	//   ....[4]....
        /*00b8*/ 	.word	0x00004030


	//----- nvinfo : EIATTR_CRS_STACK_SIZE
	.align		4
.L_21:
        /*00bc*/ 	.byte	0x04, 0x1e
        /*00be*/ 	.short	(.L_23 - .L_22)
.L_22:
        /*00c0*/ 	.word	0x00000000


	//----- nvinfo : EIATTR_CBANK_PARAM_SIZE
	.align		4
.L_23:
        /*00c4*/ 	.byte	0x03, 0x19
        /*00c6*/ 	.short	0x0018


	//----- nvinfo : EIATTR_PARAM_CBANK
	.align		4
        /*00c8*/ 	.byte	0x04, 0x0a
        /*00ca*/ 	.short	(.L_25 - .L_24)
	.align		4
.L_24:
        /*00cc*/ 	.word	index@(.nv.constant0._Z4sortPiS_ii)
        /*00d0*/ 	.short	0x0380
        /*00d2*/ 	.short	0x0018


	//----- nvinfo : EIATTR_SW_WAR
	.align		4
.L_25:
        /*00d4*/ 	.byte	0x04, 0x36
        /*00d6*/ 	.short	(.L_27 - .L_26)
.L_26:
        /*00d8*/ 	.word	0x00000008
.L_27:


//--------------------- .nv.callgraph             --------------------------
	.section	.nv.callgraph,"",@"SHT_CUDA_CALLGRAPH"
	.align	4
	.sectionentsize	8
	.align		4
        /*0000*/ 	.word	0x00000000
	.align		4
        /*0004*/ 	.word	0xffffffff
	.align		4
        /*0008*/ 	.word	index@(_Z4sortPiS_ii)
	.align		4
        /*000c*/ 	.word	index@(malloc)
	.align		4
        /*0010*/ 	.word	0x00000000
	.align		4
        /*0014*/ 	.word	0xfffffffe
	.align		4
        /*0018*/ 	.word	0x00000000
	.align		4
        /*001c*/ 	.word	0xfffffffd
	.align		4
        /*0020*/ 	.word	0x00000000
	.align		4
        /*0024*/ 	.word	0xfffffffc


//--------------------- .nv.constant4             --------------------------
	.section	.nv.constant4,"a",@progbits
	.align	8
	.align		8
.nv.constant4:
        /*0000*/ 	.dword	malloc


//--------------------- .text._Z4sortPiS_ii       --------------------------
	.section	.text._Z4sortPiS_ii,"ax",@progbits
	.align	128
        .global         _Z4sortPiS_ii
        .type           _Z4sortPiS_ii,@function
        .size           _Z4sortPiS_ii,(.L_x_47 - _Z4sortPiS_ii)
        .other          _Z4sortPiS_ii,@"STO_CUDA_ENTRY STV_DEFAULT"
_Z4sortPiS_ii:
.text._Z4sortPiS_ii:
[----:B------:R-:W0:Y:S01]  /*0000*/  LDC R1, c[0x0][0x37c] ;  /* 0x0000df00ff017b82 */ /* 0x000e220000000800 */
[----:B------:R-:W1:Y:S01]  /*0010*/  LDCU UR4, c[0x0][0x394] ;  /* 0x00007280ff0477ac */ /* 0x000e620008000800 */
[----:B------:R-:W-:-:S06]  /*0020*/  MOV R0, 0x0 ;  /* 0x0000000000007802 */ /* 0x000fcc0000000f00 */
[----:B------:R2:W3:Y:S01]  /*0030*/  LDC.64 R2, c[0x4][R0] ;  /* 0x0100000000027b82 */ /* 0x0004e20000000a00 */
[----:B-1----:R-:W-:-:S06]  /*0040*/  UIMAD.WIDE UR4, UR4, 0x8, URZ ;  /* 0x00000008040478a5 */ /* 0x002fcc000f8e02ff */
[----:B------:R-:W-:Y:S02]  /*0050*/  IMAD.U32 R7, RZ, RZ, UR5 ;  /* 0x00000005ff077e24 */ /* 0x000fe4000f8e00ff */
[----:B------:R-:W-:Y:S02]  /*0060*/  IMAD.U32 R5, RZ, RZ, UR5 ;  /* 0x00000005ff057e24 */ /* 0x000fe4000f8e00ff */
[----:B------:R-:W-:Y:S02]  /*0070*/  IMAD.U32 R4, RZ, RZ, UR4 ;  /* 0x00000004ff047e24 */ /* 0x000fe4000f8e00ff */
[----:B------:R-:W-:Y:S02]  /*0080*/  IMAD.U32 R6, RZ, RZ, UR4 ;  /* 0x00000004ff067e24 */ /* 0x000fe4000f8e00ff */
[----:B--2---:R-:W-:-:S07]  /*0090*/  IMAD.MOV.U32 R5, RZ, RZ, R7 ;  /* 0x000000ffff057224 */ /* 0x004fce00078e0007 */
[----:B------:R-:W-:-:S07]  /*00a0*/  LEPC R20, `(.L_x_0) ;  /* 0x000000001014794e */ /* 0x000fce0000000000 */
[----:B0--3--:R-:W-:Y:S05]  /*00b0*/  CALL.ABS.NOINC R2 ;  /* 0x0000000002007343 */ /* 0x009fea0003c00000 */
.L_x_0:
[----:B------:R-:W0:Y:S01]  /*00c0*/  LDC R0, c[0x0][0x394] ;  /* 0x0000e500ff007b82 */ /* 0x000e220000000800 */
[----:B------:R-:W-:Y:S02]  /*00d0*/  IMAD.MOV.U32 R18, RZ, RZ, R4 ;  /* 0x000000ffff127224 */ /* 0x000fe400078e0004 */
[----:B------:R-:W-:-:S05]  /*00e0*/  IMAD.MOV.U32 R19, RZ, RZ, R5 ;  /* 0x000000ffff137224 */ /* 0x000fca00078e0005 */
[----:B------:R-:W1:Y:S01]  /*00f0*/  LDC.64 R22, c[0x0][0x358] ;  /* 0x0000d600ff167b82 */ /* 0x000e620000000a00 */
[----:B0-----:R-:W-:-:S13]  /*0100*/  ISETP.GE.AND P0, PT, R0, 0x1, PT ;  /* 0x000000010000780c */ /* 0x001fda0003f06270 */
[----:B-1----:R-:W-:Y:S05]  /*0110*/  @!P0 BRA `(.L_x_1) ;  /* 0x0000000800cc8947 */ /* 0x002fea0003800000 */
[----:B------:R-:W0:Y:S01]  /*0120*/  LDC R28, c[0x0][0x390] ;  /* 0x0000e400ff1c7b82 */ /* 0x000e220000000800 */
[C---:B------:R-:W-:Y:S01]  /*0130*/  ISETP.GE.U32.AND P0, PT, R0.reuse, 0x8, PT ;  /* 0x000000080000780c */ /* 0x040fe20003f06070 */
[----:B------:R-:W-:Y:S01]  /*0140*/  IMAD.MOV.U32 R25, RZ, RZ, RZ ;  /* 0x000000ffff197224 */ /* 0x000fe200078e00ff */
[----:B------:R-:W-:Y:S01]  /*0150*/  LOP3.LUT R24, R0, 0x7, RZ, 0xc0, !PT ;  /* 0x0000000700187812 */ /* 0x000fe200078ec0ff */
[----:B0-----:R-:W-:-:S10]  /*0160*/  IMAD.WIDE R28, R28, 0x4, RZ ;  /* 0x000000041c1c7825 */ /* 0x001fd400078e02ff */
[----:B------:R-:W-:Y:S05]  /*0170*/  @!P0 BRA `(.L_x_2) ;  /* 0x00000004005c8947 */ /* 0x000fea0003800000 */
[----:B------:R-:W-:Y:S01]  /*0180*/  BSSY.RECONVERGENT B6, `(.L_x_2) ;  /* 0x0000056000067945 */ /* 0x000fe20003800200 */
[----:B------:R-:W-:Y:S01]  /*0190*/  LOP3.LUT R25, R0, 0x7ffffff8, RZ, 0xc0, !PT ;  /* 0x7ffffff800197812 */ /* 0x000fe200078ec0ff */
[----:B------:R-:W-:-:S07]  /*01a0*/  IMAD.MOV.U32 R26, RZ, RZ, RZ ;  /* 0x000000ffff1a7224 */ /* 0x000fce00078e00ff */
.L_x_11:
[----:B------:R-:W-:Y:S01]  /*01b0*/  MOV R2, 0x0 ;  /* 0x0000000000027802 */ /* 0x000fe20000000f00 */
[----:B0-----:R-:W-:Y:S02]  /*01c0*/  IMAD.MOV.U32 R4, RZ, RZ, R28 ;  /* 0x000000ffff047224 */ /* 0x001fe400078e001c */
[----:B------:R-:W-:Y:S01]  /*01d0*/  IMAD.MOV.U32 R5, RZ, RZ, R29 ;  /* 0x000000ffff057224 */ /* 0x000fe200078e001d */
[----:B------:R0:W1:Y:S06]  /*01e0*/  LDC.64 R6, c[0x4][R2] ;  /* 0x0100000002067b82 */ /* 0x00006c0000000a00 */
[----:B------:R-:W-:-:S07]  /*01f0*/  LEPC R20, `(.L_x_3) ;  /* 0x000000001014794e */ /* 0x000fce0000000000 */
[----:B01----:R-:W-:Y:S05]  /*0200*/  CALL.ABS.NOINC R6 ;  /* 0x0000000006007343 */ /* 0x003fea0003c00000 */
.L_x_3:
[----:B------:R-:W-:Y:S01]  /*0210*/  R2UR UR4, R22 ;  /* 0x00000000160472ca */ /* 0x000fe200000e0000 */
[----:B------:R-:W-:Y:S01]  /*0220*/  IMAD.WIDE.U32 R16, R26, 0x8, R18 ;  /* 0x000000081a107825 */ /* 0x000fe200078e0012 */
[----:B------:R-:W-:Y:S01]  /*0230*/  R2UR UR5, R23 ;  /* 0x00000000170572ca */ /* 0x000fe200000e0000 */
[----:B------:R0:W1:Y:S02]  /*0240*/  LDC.64 R6, c[0x4][R2] ;  /* 0x0100000002067b82 */ /* 0x0000640000000a00 */
[----:B------:R-:W-:Y:S02]  /*0250*/  IMAD.MOV.U32 R8, RZ, RZ, R4 ;  /* 0x000000ffff087224 */ /* 0x000fe400078e0004 */
[----:B------:R-:W-:Y:S02]  /*0260*/  IMAD.MOV.U32 R9, RZ, RZ, R5 ;  /* 0x000000ffff097224 */ /* 0x000fe400078e0005 */
[----:B------:R-:W-:Y:S02]  /*0270*/  IMAD.MOV.U32 R4, RZ, RZ, R28 ;  /* 0x000000ffff047224 */ /* 0x000fe400078e001c */
[----:B------:R-:W-:-:S04]  /*0280*/  IMAD.MOV.U32 R5, RZ, RZ, R29 ;  /* 0x000000ffff057224 */ /* 0x000fc800078e001d */
[----:B------:R0:W-:Y:S03]  /*0290*/  ST.E.64 desc[UR4][R16.64], R8 ;  /* 0x0000000810007985 */ /* 0x0001e6000c101b04 */
[----:B------:R-:W-:-:S07]  /*02a0*/  LEPC R20, `(.L_x_4) ;  /* 0x000000001014794e */ /* 0x000fce0000000000 */
[----:B01----:R-:W-:Y:S05]  /*02b0*/  CALL.ABS.NOINC R6 ;  /* 0x0000000006007343 */ /* 0x003fea0003c00000 */
.L_x_4:
[----:B------:R-:W-:Y:S01]  /*02c0*/  R2UR UR4, R22 ;  /* 0x00000000160472ca */ /* 0x000fe200000e0000 */
[----:B------:R-:W-:Y:S01]  /*02d0*/  IMAD.MOV.U32 R8, RZ, RZ, R4 ;  /* 0x000000ffff087224 */ /* 0x000fe200078e0004 */
[----:B------:R-:W-:Y:S01]  /*02e0*/  R2UR UR5, R23 ;  /* 0x00000000170572ca */ /* 0x000fe200000e0000 */
[----:B------:R-:W-:Y:S01]  /*02f0*/  IMAD.MOV.U32 R9, RZ, RZ, R5 ;  /* 0x000000ffff097224 */ /* 0x000fe200078e0005 */
[----:B------:R0:W1:Y:S01]  /*0300*/  LDC.64 R6, c[0x4][R2] ;  /* 0x0100000002067b82 */ /* 0x0000620000000a00 */
[----:B------:R-:W-:Y:S02]  /*0310*/  IMAD.MOV.U32 R4, RZ, RZ, R28 ;  /* 0x000000ffff047224 */ /* 0x000fe400078e001c */
[----:B------:R-:W-:-:S08]  /*0320*/  IMAD.MOV.U32 R5, RZ, RZ, R29 ;  /* 0x000000ffff057224 */ /* 0x000fd000078e001d */
[----:B------:R0:W-:Y:S02]  /*0330*/  ST.E.64 desc[UR4][R16.64+0x8], R8 ;  /* 0x0000080810007985 */ /* 0x0001e4000c101b04 */
[----:B------:R-:W-:-:S07]  /*0340*/  LEPC R20, `(.L_x_5) ;  /* 0x000000001014794e */ /* 0x000fce0000000000 */
[----:B01----:R-:W-:Y:S05]  /*0350*/  CALL.ABS.NOINC R6 ;  /* 0x0000000006007343 */ /* 0x003fea0003c00000 */
.L_x_5:
        /* <DEDUP_REMOVED lines=10> */
.L_x_6:
        /* <DEDUP_REMOVED lines=10> */
.L_x_7:
        /* <DEDUP_REMOVED lines=10> */
.L_x_8:
        /* <DEDUP_REMOVED lines=10> */
.L_x_9:
[----:B------:R-:W-:Y:S01]  /*05e0*/  R2UR UR4, R22 ;  /* 0x00000000160472ca */ /* 0x000fe200000e0000 */
[----:B------:R-:W-:Y:S01]  /*05f0*/  IMAD.MOV.U32 R6, RZ, RZ, R4 ;  /* 0x000000ffff067224 */ /* 0x000fe200078e0004 */
[----:B------:R-:W-:Y:S01]  /*0600*/  R2UR UR5, R23 ;  /* 0x00000000170572ca */ /* 0x000fe200000e0000 */
[----:B------:R-:W-:Y:S01]  /*0610*/  IMAD.MOV.U32 R7, RZ, RZ, R5 ;  /* 0x000000ffff077224 */ /* 0x000fe200078e0005 */
[----:B------:R-:W0:Y:S01]  /*0620*/  LDC.64 R2, c[0x4][R2] ;  /* 0x0100000002027b82 */ /* 0x000e220000000a00 */
[----:B------:R-:W-:Y:S02]  /*0630*/  IMAD.MOV.U32 R4, RZ, RZ, R28 ;  /* 0x000000ffff047224 */ /* 0x000fe400078e001c */
[----:B------:R-:W-:-:S08]  /*0640*/  IMAD.MOV.U32 R5, RZ, RZ, R29 ;  /* 0x000000ffff057224 */ /* 0x000fd000078e001d */
[----:B------:R1:W-:Y:S02]  /*0650*/  ST.E.64 desc[UR4][R16.64+0x30], R6 ;  /* 0x0000300610007985 */ /* 0x0003e4000c101b04 */
[----:B------:R-:W-:-:S07]  /*0660*/  LEPC R20, `(.L_x_10) ;  /* 0x000000001014794e */ /* 0x000fce0000000000 */
[----:B01----:R-:W-:Y:S05]  /*0670*/  CALL.ABS.NOINC R2 ;  /* 0x0000000002007343 */ /* 0x003fea0003c00000 */
.L_x_10:
[----:B------:R-:W-:Y:S01]  /*0680*/  VIADD R26, R26, 0x8 ;  /* 0x000000081a1a7836 */ /* 0x000fe20000000000 */
[----:B------:R-:W-:Y:S02]  /*0690*/  R2UR UR4, R22 ;  /* 0x00000000160472ca */ /* 0x000fe400000e0000 */
[----:B------:R-:W-:Y:S02]  /*06a0*/  R2UR UR5, R23 ;  /* 0x00000000170572ca */ /* 0x000fe400000e0000 */
[----:B------:R-:W-:-:S11]  /*06b0*/  ISETP.NE.AND P0, PT, R26, R25, PT ;  /* 0x000000191a00720c */ /* 0x000fd60003f05270 */
[----:B------:R0:W-:Y:S02]  /*06c0*/  ST.E.64 desc[UR4][R16.64+0x38], R4 ;  /* 0x0000380410007985 */ /* 0x0001e4000c101b04 */
[----:B------:R-:W-:Y:S05]  /*06d0*/  @P0 BRA `(.L_x_11) ;  /* 0xfffffff800b40947 */ /* 0x000fea000383ffff */
[----:B------:R-:W-:Y:S05]  /*06e0*/  BSYNC.RECONVERGENT B6 ;  /* 0x0000000000067941 */ /* 0x000fea0003800200 */
.L_x_2:
[----:B------:R-:W-:-:S13]  /*06f0*/  ISETP.NE.AND P0, PT, R24, RZ, PT ;  /* 0x000000ff1800720c */ /* 0x000fda0003f05270 */
[----:B------:R-:W-:Y:S05]  /*0700*/  @!P0 BRA `(.L_x_1) ;  /* 0x0000000400508947 */ /* 0x000fea0003800000 */
[----:B------:R-:W1:Y:S01]  /*0710*/  LDC R0, c[0x0][0x394] ;  /* 0x0000e500ff007b82 */ /* 0x000e620000000800 */
[----:B------:R-:W-:Y:S02]  /*0720*/  ISETP.GE.U32.AND P0, PT, R24, 0x4, PT ;  /* 0x000000041800780c */ /* 0x000fe40003f06070 */
[----:B-1----:R-:W-:-:S11]  /*0730*/  LOP3.LUT R24, R0, 0x3, RZ, 0xc0, !PT ;  /* 0x0000000300187812 */ /* 0x002fd600078ec0ff */
[----:B------:R-:W-:Y:S05]  /*0740*/  @!P0 BRA `(.L_x_12) ;  /* 0x0000000000a48947 */ /* 0x000fea0003800000 */
[----:B------:R-:W-:Y:S01]  /*0750*/  MOV R2, 0x0 ;  /* 0x0000000000027802 */ /* 0x000fe20000000f00 */
[----:B0-----:R-:W-:Y:S02]  /*0760*/  IMAD.MOV.U32 R4, RZ, RZ, R28 ;  /* 0x000000ffff047224 */ /* 0x001fe400078e001c */
[----:B------:R-:W-:Y:S01]  /*0770*/  IMAD.MOV.U32 R5, RZ, RZ, R29 ;  /* 0x000000ffff057224 */ /* 0x000fe200078e001d */
[----:B------:R0:W1:Y:S06]  /*0780*/  LDC.64 R6, c[0x4][R2] ;  /* 0x0100000002067b82 */ /* 0x00006c0000000a00 */
[----:B------:R-:W-:-:S07]  /*0790*/  LEPC R20, `(.L_x_13) ;  /* 0x000000001014794e */ /* 0x000fce0000000000 */
[----:B01----:R-:W-:Y:S05]  /*07a0*/  CALL.ABS.NOINC R6 ;  /* 0x0000000006007343 */ /* 0x003fea0003c00000 */
.L_x_13:
        /* <DEDUP_REMOVED lines=11> */
.L_x_14:
        /* <DEDUP_REMOVED lines=10> */
.L_x_15:
        /* <DEDUP_REMOVED lines=10> */
.L_x_16:
[----:B------:R-:W-:Y:S01]  /*09a0*/  R2UR UR4, R22 ;  /* 0x00000000160472ca */ /* 0x000fe200000e0000 */
[----:B------:R-:W-:Y:S01]  /*09b0*/  VIADD R25, R25, 0x4 ;  /* 0x0000000419197836 */ /* 0x000fe20000000000 */
[----:B------:R-:W-:-:S13]  /*09c0*/  R2UR UR5, R23 ;  /* 0x00000000170572ca */ /* 0x000fda00000e0000 */
[----:B------:R1:W-:Y:S02]  /*09d0*/  ST.E.64 desc[UR4][R16.64+0x18], R4 ;  /* 0x0000180410007985 */ /* 0x0003e4000c101b04 */
.L_x_12:
[----:B------:R-:W-:-:S13]  /*09e0*/  ISETP.NE.AND P0, PT, R24, RZ, PT ;  /* 0x000000ff1800720c */ /* 0x000fda0003f05270 */
[----:B------:R-:W-:Y:S05]  /*09f0*/  @!P0 BRA `(.L_x_1) ;  /* 0x0000000000948947 */ /* 0x000fea0003800000 */
[----:B------:R-:W-:-:S13]  /*0a00*/  ISETP.NE.AND P0, PT, R24, 0x1, PT ;  /* 0x000000011800780c */ /* 0x000fda0003f05270 */
[----:B------:R-:W-:Y:S05]  /*0a10*/  @!P0 BRA `(.L_x_17) ;  /* 0x0000000000548947 */ /* 0x000fea0003800000 */
[----:B------:R-:W-:Y:S01]  /*0a20*/  MOV R2, 0x0 ;  /* 0x0000000000027802 */ /* 0x000fe20000000f00 */
[----:B01----:R-:W-:Y:S02]  /*0a30*/  IMAD.MOV.U32 R4, RZ, RZ, R28 ;  /* 0x000000ffff047224 */ /* 0x003fe400078e001c */
[----:B------:R-:W-:Y:S01]  /*0a40*/  IMAD.MOV.U32 R5, RZ, RZ, R29 ;  /* 0x000000ffff057224 */ /* 0x000fe200078e001d */
[----:B------:R0:W1:Y:S06]  /*0a50*/  LDC.64 R6, c[0x4][R2] ;  /* 0x0100000002067b82 */ /* 0x00006c0000000a00 */
[----:B------:R-:W-:-:S07]  /*0a60*/  LEPC R20, `(.L_x_18) ;  /* 0x000000001014794e */ /* 0x000fce0000000000 */
[----:B01----:R-:W-:Y:S05]  /*0a70*/  CALL.ABS.NOINC R6 ;  /* 0x0000000006007343 */ /* 0x003fea0003c00000 */
.L_x_18:
[----:B------:R-:W-:Y:S01]  /*0a80*/  R2UR UR4, R22 ;  /* 0x00000000160472ca */ /* 0x000fe200000e0000 */
[----:B------:R-:W-:Y:S01]  /*0a90*/  IMAD.WIDE.U32 R16, R25, 0x8, R18 ;  /* 0x0000000819107825 */ /* 0x000fe200078e0012 */
[----:B------:R-:W-:Y:S01]  /*0aa0*/  R2UR UR5, R23 ;  /* 0x00000000170572ca */ /* 0x000fe200000e0000 */
[----:B------:R-:W0:Y:S02]  /*0ab0*/  LDC.64 R2, c[0x4][R2] ;  /* 0x0100000002027b82 */ /* 0x000e240000000a00 */
[----:B------:R-:W-:Y:S02]  /*0ac0*/  IMAD.MOV.U32 R6, RZ, RZ, R4 ;  /* 0x000000ffff067224 */ /* 0x000fe400078e0004 */
[----:B------:R-:W-:Y:S02]  /*0ad0*/  IMAD.MOV.U32 R7, RZ, RZ, R5 ;  /* 0x000000ffff077224 */ /* 0x000fe400078e0005 */
[----:B------:R-:W-:Y:S02]  /*0ae0*/  IMAD.MOV.U32 R4, RZ, RZ, R28 ;  /* 0x000000ffff047224 */ /* 0x000fe400078e001c */
[----:B------:R-:W-:-:S04]  /*0af0*/  IMAD.MOV.U32 R5, RZ, RZ, R29 ;  /* 0x000000ffff057224 */ /* 0x000fc800078e001d */
[----:B------:R1:W-:Y:S03]  /*0b00*/  ST.E.64 desc[UR4][R16.64], R6 ;  /* 0x0000000610007985 */ /* 0x0003e6000c101b04 */
[----:B------:R-:W-:-:S07]  /*0b10*/  LEPC R20, `(.L_x_19) ;  /* 0x000000001014794e */ /* 0x000fce0000000000 */
[----:B01----:R-:W-:Y:S05]  /*0b20*/  CALL.ABS.NOINC R2 ;  /* 0x0000000002007343 */ /* 0x003fea0003c00000 */
.L_x_19:
[----:B------:R-:W-:Y:S01]  /*0b30*/  R2UR UR4, R22 ;  /* 0x00000000160472ca */ /* 0x000fe200000e0000 */
[----:B------:R-:W-:Y:S01]  /*0b40*/  VIADD R25, R25, 0x2 ;  /* 0x0000000219197836 */ /* 0x000fe20000000000 */
[----:B------:R-:W-:-:S13]  /*0b50*/  R2UR UR5, R23 ;  /* 0x00000000170572ca */ /* 0x000fda00000e0000 */
[----:B------:R2:W-:Y:S02]  /*0b60*/  ST.E.64 desc[UR4][R16.64+0x8], R4 ;  /* 0x0000080410007985 */ /* 0x0005e4000c101b04 */
.L_x_17:
[----:B------:R-:W3:Y:S02]  /*0b70*/  LDCU UR4, c[0x0][0x394] ;  /* 0x00007280ff0477ac */ /* 0x000ee40008000800 */
[----:B---3--:R-:W-:-:S04]  /*0b80*/  ULOP3.LUT UR4, UR4, 0x1, URZ, 0xc0, !UPT ;  /* 0x0000000104047892 */ /* 0x008fc8000f8ec0ff */
[----:B------:R-:W-:-:S09]  /*0b90*/  UISETP.NE.U32.AND UP0, UPT, UR4, 0x1, UPT ;  /* 0x000000010400788c */ /* 0x000fd2000bf05070 */
[----:B------:R-:W-:Y:S05]  /*0ba0*/  BRA.U UP0, `(.L_x_1) ;  /* 0x0000000100287547 */ /* 0x000fea000b800000 */
[----:B------:R-:W-:Y:S01]  /*0bb0*/  MOV R0, 0x0 ;  /* 0x0000000000007802 */ /* 0x000fe20000000f00 */
[----:B012---:R-:W-:Y:S02]  /*0bc0*/  IMAD.MOV.U32 R4, RZ, RZ, R28 ;  /* 0x000000ffff047224 */ /* 0x007fe400078e001c */
[----:B------:R-:W-:Y:S01]  /*0bd0*/  IMAD.MOV.U32 R5, RZ, RZ, R29 ;  /* 0x000000ffff057224 */ /* 0x000fe200078e001d */
[----:B------:R0:W1:Y:S06]  /*0be0*/  LDC.64 R2, c[0x4][R0] ;  /* 0x0100000000027b82 */ /* 0x00006c0000000a00 */
[----:B------:R-:W-:-:S07]  /*0bf0*/  LEPC R20, `(.L_x_20) ;  /* 0x000000001014794e */ /* 0x000fce0000000000 */
[----:B01----:R-:W-:Y:S05]  /*0c00*/  CALL.ABS.NOINC R2 ;  /* 0x0000000002007343 */ /* 0x003fea0003c00000 */
.L_x_20:
[----:B------:R-:W-:Y:S01]  /*0c10*/  R2UR UR4, R22 ;  /* 0x00000000160472ca */ /* 0x000fe200000e0000 */
[----:B------:R-:W-:Y:S01]  /*0c20*/  IMAD.WIDE.U32 R2, R25, 0x8, R18 ;  /* 0x0000000819027825 */ /* 0x000fe200078e0012 */
[----:B------:R-:W-:-:S13]  /*0c30*/  R2UR UR5, R23 ;  /* 0x00000000170572ca */ /* 0x000fda00000e0000 */
[----:B------:R3:W-:Y:S02]  /*0c40*/  ST.E.64 desc[UR4][R2.64], R4 ;  /* 0x0000000402007985 */ /* 0x0007e4000c101b04 */
.L_x_1:
[----:B------:R-:W0:Y:S02]  /*0c50*/  LDCU.64 UR4, c[0x0][0x390] ;  /* 0x00007200ff0477ac */ /* 0x000e240008000a00 */
[----:B0123--:R-:W-:-:S05]  /*0c60*/  IMAD.U32 R4, RZ, RZ, UR4 ;  /* 0x00000004ff047e24 */ /* 0x00ffca000f8e00ff */
[----:B------:R-:W-:-:S04]  /*0c70*/  VIMNMX R0, PT, PT, R4, UR5, PT ;  /* 0x0000000504007c48 */ /* 0x000fc8000bfe0100 */
[----:B------:R-:W-:-:S13]  /*0c80*/  ISETP.GE.AND P0, PT, R0, 0x1, PT ;  /* 0x000000010000780c */ /* 0x000fda0003f06270 */
[----:B------:R-:W-:Y:S05]  /*0c90*/  @!P0 BRA `(.L_x_21) ;  /* 0x0000000c00b88947 */ /* 0x000fea0003800000 */
[C---:B------:R-:W-:Y:S01]  /*0ca0*/  LOP3.LUT R14, R4.reuse, 0xf, RZ, 0xc0, !PT ;  /* 0x0000000f040e7812 */ /* 0x040fe200078ec0ff */
[----:B------:R-:W-:Y:S01]  /*0cb0*/  BSSY.RECONVERGENT B0, `(.L_x_21) ;  /* 0x00000ec000007945 */ /* 0x000fe20003800200 */
[C---:B------:R-:W-:Y:S01]  /*0cc0*/  LOP3.LUT R15, R4.reuse, 0x7, RZ, 0xc0, !PT ;  /* 0x00000007040f7812 */ /* 0x040fe200078ec0ff */
[----:B------:R-:W-:Y:S01]  /*0cd0*/  IMAD.MOV.U32 R7, RZ, RZ, RZ ;  /* 0x000000ffff077224 */ /* 0x000fe200078e00ff */
[----:B------:R-:W-:Y:S01]  /*0ce0*/  LOP3.LUT R5, R4, 0x3, RZ, 0xc0, !PT ;  /* 0x0000000304057812 */ /* 0x000fe200078ec0ff */
[----:B------:R-:W-:Y:S02]  /*0cf0*/  VIADD R0, R14, 0xffffffff ;  /* 0xffffffff0e007836 */ /* 0x000fe40000000000 */
[----:B------:R-:W-:-:S03]  /*0d00*/  VIADD R2, R15, 0xffffffff ;  /* 0xffffffff0f027836 */ /* 0x000fc60000000000 */
[----:B------:R-:W-:Y:S02]  /*0d10*/  ISETP.GE.U32.AND P0, PT, R0, 0x7, PT ;  /* 0x000000070000780c */ /* 0x000fe40003f06070 */
[----:B------:R-:W-:Y:S02]  /*0d20*/  ISETP.GE.U32.AND P1, PT, R2, 0x3, PT ;  /* 0x000000030200780c */ /* 0x000fe40003f26070 */
[----:B------:R-:W-:-:S11]  /*0d30*/  LOP3.LUT R0, R4, 0x7ffffff0, RZ, 0xc0, !PT ;  /* 0x7ffffff004007812 */ /* 0x000fd600078ec0ff */
.L_x_28:
[----:B0-----:R-:W0:Y:S01]  /*0d40*/  LDCU UR4, c[0x0][0x390] ;  /* 0x00007200ff0477ac */ /* 0x001e220008000800 */
[----:B------:R-:W-:Y:S02]  /*0d50*/  IMAD.MOV.U32 R6, RZ, RZ, RZ ;  /* 0x000000ffff067224 */ /* 0x000fe400078e00ff */
[----:B------:R-:W-:-:S04]  /*0d60*/  IMAD.WIDE.U32 R2, R7, 0x8, R18 ;  /* 0x0000000807027825 */ /* 0x000fc800078e0012 */
[----:B0-----:R-:W-:-:S04]  /*0d70*/  IMAD.U32 R4, RZ, RZ, UR4 ;  /* 0x00000004ff047e24 */ /* 0x001fc8000f8e00ff */
[----:B----4-:R-:W-:Y:S01]  /*0d80*/  IMAD R9, R7, R4, RZ ;  /* 0x0000000407097224 */ /* 0x010fe200078e02ff */
[----:B------:R-:W-:-:S13]  /*0d90*/  ISETP.GE.U32.AND P2, PT, R4, 0x10, PT ;  /* 0x000000100400780c */ /* 0x000fda0003f46070 */
[----:B-123--:R-:W-:Y:S05]  /*0da0*/  @!P2 BRA `(.L_x_22) ;  /* 0x000000040040a947 */ /* 0x00efea0003800000 */
[----:B------:R-:W-:Y:S01]  /*0db0*/  BSSY.RECONVERGENT B1, `(.L_x_23) ;  /* 0x000004e000017945 */ /* 0x000fe20003800200 */
[----:B------:R-:W-:-:S07]  /*0dc0*/  IMAD.MOV.U32 R6, RZ, RZ, RZ ;  /* 0x000000ffff067224 */ /* 0x000fce00078e00ff */
.L_x_24:
[----:B------:R-:W0:Y:S01]  /*0dd0*/  LDC.64 R10, c[0x0][0x388] ;  /* 0x0000e200ff0a7b82 */ /* 0x000e220000000a00 */
[C---:B------:R-:W-:Y:S01]  /*0de0*/  R2UR UR6, R22.reuse ;  /* 0x00000000160672ca */ /* 0x040fe200000e0000 */
[----:B------:R-:W-:Y:S01]  /*0df0*/  IMAD.IADD R13, R9, 0x1, R6 ;  /* 0x00000001090d7824 */ /* 0x000fe200078e0206 */
[C---:B------:R-:W-:Y:S02]  /*0e00*/  R2UR UR7, R23.reuse ;  /* 0x00000000170772ca */ /* 0x040fe400000e0000 */
[----:B------:R-:W-:Y:S02]  /*0e10*/  R2UR UR4, R22 ;  /* 0x00000000160472ca */ /* 0x000fe400000e0000 */
[----:B------:R-:W-:Y:S01]  /*0e20*/  R2UR UR5, R23 ;  /* 0x00000000170572ca */ /* 0x000fe200000e0000 */
[----:B0-----:R-:W-:-:S08]  /*0e30*/  IMAD.WIDE.U32 R10, R13, 0x4, R10 ;  /* 0x000000040d0a7825 */ /* 0x001fd000078e000a */
[----:B------:R-:W2:Y:S04]  /*0e40*/  LD.E.64 R12, desc[UR6][R2.64] ;  /* 0x00000006020c7980 */ /* 0x000ea8000c101b00 */
[----:B------:R-:W3:Y:S01]  /*0e50*/  LDG.E R25, desc[UR4][R10.64] ;  /* 0x000000040a197981 */ /* 0x000ee2000c1e1900 */
[----:B------:R-:W-:Y:S02]  /*0e60*/  R2UR UR8, R22 ;  /* 0x00000000160872ca */ /* 0x000fe400000e0000 */
[----:B------:R-:W-:Y:S01]  /*0e70*/  R2UR UR9, R23 ;  /* 0x00000000170972ca */ /* 0x000fe200000e0000 */
[----:B--2---:R-:W-:-:S05]  /*0e80*/  IMAD.WIDE.U32 R12, R6, 0x4, R12 ;  /* 0x00000004060c7825 */ /* 0x004fca00078e000c */
[----:B---3--:R0:W-:Y:S07]  /*0e90*/  ST.E desc[UR4][R12.64], R25 ;  /* 0x000000190c007985 */ /* 0x0081ee000c101904 */
[----:B------:R-:W2:Y:S04]  /*0ea0*/  LD.E.64 R16, desc[UR8][R2.64] ;  /* 0x0000000802107980 */ /* 0x000ea8000c101b00 */
[----:B------:R-:W3:Y:S01]  /*0eb0*/  LDG.E R27, desc[UR6][R10.64+0x4] ;  /* 0x000004060a1b7981 */ /* 0x000ee2000c1e1900 */
[----:B--2---:R-:W-:-:S05]  /*0ec0*/  IMAD.WIDE.U32 R16, R6, 0x4, R16 ;  /* 0x0000000406107825 */ /* 0x004fca00078e0010 */
[----:B---3--:R1:W-:Y:S04]  /*0ed0*/  ST.E desc[UR4][R16.64+0x4], R27 ;  /* 0x0000041b10007985 */ /* 0x0083e8000c101904 */
[----:B------:R-:W2:Y:S04]  /*0ee0*/  LD.E.64 R20, desc[UR8][R2.64] ;  /* 0x0000000802147980 */ /* 0x000ea8000c101b00 */
[----:B------:R-:W3:Y:S01]  /*0ef0*/  LDG.E R29, desc[UR6][R10.64+0x8] ;  /* 0x000008060a1d7981 */ /* 0x000ee2000c1e1900 */
[----:B--2---:R-:W-:-:S05]  /*0f00*/  IMAD.WIDE.U32 R20, R6, 0x4, R20 ;  /* 0x0000000406147825 */ /* 0x004fca00078e0014 */
[----:B---3--:R2:W-:Y:S04]  /*0f10*/  ST.E desc[UR4][R20.64+0x8], R29 ;  /* 0x0000081d14007985 */ /* 0x0085e8000c101904 */
[----:B0-----:R-:W3:Y:S04]  /*0f20*/  LD.E.64 R12, desc[UR8][R2.64] ;  /* 0x00000008020c7980 */ /* 0x001ee8000c101b00 */
[----:B------:R-:W4:Y:S01]  /*0f30*/  LDG.E R25, desc[UR6][R10.64+0xc] ;  /* 0x00000c060a197981 */ /* 0x000f22000c1e1900 */
[----:B---3--:R-:W-:-:S05]  /*0f40*/  IMAD.WIDE.U32 R12, R6, 0x4, R12 ;  /* 0x00000004060c7825 */ /* 0x008fca00078e000c */
[----:B----4-:R0:W-:Y:S04]  /*0f50*/  ST.E desc[UR4][R12.64+0xc], R25 ;  /* 0x00000c190c007985 */ /* 0x0101e8000c101904 */
[----:B-1----:R-:W3:Y:S04]  /*0f60*/  LD.E.64 R16, desc[UR8][R2.64] ;  /* 0x0000000802107980 */ /* 0x002ee8000c101b00 */
[----:B------:R-:W4:Y:S01]  /*0f70*/  LDG.E R27, desc[UR6][R10.64+0x10] ;  /* 0x000010060a1b7981 */ /* 0x000f22000c1e1900 */
[----:B---3--:R-:W-:-:S05]  /*0f80*/  IMAD.WIDE.U32 R16, R6, 0x4, R16 ;  /* 0x0000000406107825 */ /* 0x008fca00078e0010 */
[----:B----4-:R1:W-:Y:S04]  /*0f90*/  ST.E desc[UR4][R16.64+0x10], R27 ;  /* 0x0000101b10007985 */ /* 0x0103e8000c101904 */
[----:B--2---:R-:W2:Y:S04]  /*0fa0*/  LD.E.64 R20, desc[UR8][R2.64] ;  /* 0x0000000802147980 */ /* 0x004ea8000c101b00 */
        /* <DEDUP_REMOVED lines=39> */
[----:B0-----:R-:W2:Y:S04]  /*1220*/  LD.E.64 R12, desc[UR8][R2.64] ;  /* 0x00000008020c7980 */ /* 0x001ea8000c101b00 */
[----:B------:R-:W3:Y:S01]  /*1230*/  LDG.E R25, desc[UR6][R10.64+0x3c] ;  /* 0x00003c060a197981 */ /* 0x000ee2000c1e1900 */
[----:B--2---:R-:W-:-:S04]  /*1240*/  IMAD.WIDE.U32 R12, R6, 0x4, R12 ;  /* 0x00000004060c7825 */ /* 0x004fc800078e000c */
[----:B------:R-:W-:Y:S01]  /*1250*/  VIADD R6, R6, 0x10 ;  /* 0x0000001006067836 */ /* 0x000fe20000000000 */
[----:B---3--:R1:W-:Y:S04]  /*1260*/  ST.E desc[UR4][R12.64+0x3c], R25 ;  /* 0x00003c190c007985 */ /* 0x0083e8000c101904 */
[----:B------:R-:W-:-:S13]  /*1270*/  ISETP.NE.AND P2, PT, R6, R0, PT ;  /* 0x000000000600720c */ /* 0x000fda0003f45270 */
[----:B-1----:R-:W-:Y:S05]  /*1280*/  @P2 BRA `(.L_x_24) ;  /* 0xfffffff800d02947 */ /* 0x002fea000383ffff */
[----:B------:R-:W-:Y:S05]  /*1290*/  BSYNC.RECONVERGENT B1 ;  /* 0x0000000000017941 */ /* 0x000fea0003800200 */
.L_x_23:
[----:B------:R-:W-:-:S07]  /*12a0*/  IMAD.MOV.U32 R6, RZ, RZ, R0 ;  /* 0x000000ffff067224 */ /* 0x000fce00078e0000 */
.L_x_22:
[----:B------:R-:W-:-:S13]  /*12b0*/  ISETP.NE.AND P2, PT, R14, RZ, PT ;  /* 0x000000ff0e00720c */ /* 0x000fda0003f45270 */
[----:B------:R-:W-:Y:S05]  /*12c0*/  @!P2 BRA `(.L_x_25) ;  /* 0x000000080018a947 */ /* 0x000fea0003800000 */
[----:B------:R-:W-:Y:S01]  /*12d0*/  ISETP.NE.AND P2, PT, R15, RZ, PT ;  /* 0x000000ff0f00720c */ /* 0x000fe20003f45270 */
[----:B------:R-:W-:-:S12]  /*12e0*/  @!P0 BRA `(.L_x_26) ;  /* 0x0000000000cc8947 */ /* 0x000fd80003800000 */
[----:B------:R-:W0:Y:S01]  /*12f0*/  LDC.64 R16, c[0x0][0x388] ;  /* 0x0000e200ff107b82 */ /* 0x000e220000000a00 */
[C---:B------:R-:W-:Y:S01]  /*1300*/  R2UR UR6, R22.reuse ;  /* 0x00000000160672ca */ /* 0x040fe200000e0000 */
[----:B------:R-:W-:Y:S01]  /*1310*/  IMAD.IADD R11, R9, 0x1, R6 ;  /* 0x00000001090b7824 */ /* 0x000fe200078e0206 */
[C---:B------:R-:W-:Y:S02]  /*1320*/  R2UR UR7, R23.reuse ;  /* 0x00000000170772ca */ /* 0x040fe400000e0000 */
[----:B------:R-:W-:Y:S02]  /*1330*/  R2UR UR4, R22 ;  /* 0x00000000160472ca */ /* 0x000fe400000e0000 */
[----:B------:R-:W-:-:S09]  /*1340*/  R2UR UR5, R23 ;  /* 0x00000000170572ca */ /* 0x000fd200000e0000 */
[----:B------:R-:W2:Y:S01]  /*1350*/  LD.E.64 R12, desc[UR6][R2.64] ;  /* 0x00000006020c7980 */ /* 0x000ea2000c101b00 */
[----:B0-----:R-:W-:-:S05]  /*1360*/  IMAD.WIDE.U32 R16, R11, 0x4, R16 ;  /* 0x000000040b107825 */ /* 0x001fca00078e0010 */
[----:B------:R-:W3:Y:S01]  /*1370*/  LDG.E R25, desc[UR4][R16.64] ;  /* 0x0000000410197981 */ /* 0x000ee2000c1e1900 */
[----:B------:R-:W0:Y:S01]  /*1380*/  LDCU.64 UR4, c[0x0][0x388] ;  /* 0x00007100ff0477ac */ /* 0x000e220008000a00 */
[C---:B------:R-:W-:Y:S02]  /*1390*/  R2UR UR10, R22.reuse ;  /* 0x00000000160a72ca */ /* 0x040fe400000e0000 */
[----:B------:R-:W-:Y:S02]  /*13a0*/  R2UR UR11, R23 ;  /* 0x00000000170b72ca */ /* 0x000fe400000e0000 */
[----:B------:R-:W-:Y:S02]  /*13b0*/  IADD3 R8, P3, PT, R9, R6, RZ ;  /* 0x0000000609087210 */ /* 0x000fe40007f7e0ff */
[----:B------:R-:W-:Y:S02]  /*13c0*/  R2UR UR8, R22 ;  /* 0x00000000160872ca */ /* 0x000fe400000e0000 */
[----:B------:R-:W-:Y:S01]  /*13d0*/  R2UR UR9, R23 ;  /* 0x00000000170972ca */ /* 0x000fe200000e0000 */
[----:B------:R-:W-:Y:S01]  /*13e0*/  IMAD.X R11, RZ, RZ, RZ, P3 ;  /* 0x000000ffff0b7224 */ /* 0x000fe200018e06ff */
[----:B0-----:R-:W-:-:S04]  /*13f0*/  LEA R10, P3, R8, UR4, 0x2 ;  /* 0x00000004080a7c11 */ /* 0x001fc8000f8610ff */
[----:B------:R-:W-:Y:S01]  /*1400*/  LEA.HI.X R11, R8, UR5, R11, 0x2, P3 ;  /* 0x00000005080b7c11 */ /* 0x000fe200098f140b */
[----:B--2---:R-:W-:-:S05]  /*1410*/  IMAD.WIDE.U32 R12, R6, 0x4, R12 ;  /* 0x00000004060c7825 */ /* 0x004fca00078e000c */
[----:B---3--:R0:W-:Y:S04]  /*1420*/  ST.E desc[UR6][R12.64], R25 ;  /* 0x000000190c007985 */ /* 0x0081e8000c101906 */
[----:B------:R-:W2:Y:S04]  /*1430*/  LD.E.64 R16, desc[UR10][R2.64] ;  /* 0x0000000a02107980 */ /* 0x000ea8000c101b00 */
[----:B------:R-:W3:Y:S01]  /*1440*/  LDG.E R27, desc[UR8][R10.64+0x4] ;  /* 0x000004080a1b7981 */ /* 0x000ee2000c1e1900 */
[----:B------:R-:W-:Y:S02]  /*1450*/  R2UR UR4, R22 ;  /* 0x00000000160472ca */ /* 0x000fe400000e0000 */
[----:B------:R-:W-:Y:S01]  /*1460*/  R2UR UR5, R23 ;  /* 0x00000000170572ca */ /* 0x000fe200000e0000 */
[----:B--2---:R-:W-:-:S12]  /*1470*/  IMAD.WIDE.U32 R16, R6, 0x4, R16 ;  /* 0x0000000406107825 */ /* 0x004fd800078e0010 */
        /* <DEDUP_REMOVED lines=24> */
[----:B----4-:R2:W-:Y:S01]  /*1600*/  ST.E desc[UR4][R16.64+0x1c], R27 ;  /* 0x00001c1b10007985 */ /* 0x0105e2000c101904 */
[----:B------:R-:W-:-:S07]  /*1610*/  VIADD R6, R6, 0x8 ;  /* 0x0000000806067836 */ /* 0x000fce0000000000 */
.L_x_26:
[----:B------:R-:W-:Y:S05]  /*1620*/  @!P2 BRA `(.L_x_25) ;  /* 0x000000040040a947 */ /* 0x000fea0003800000 */
[----:B------:R-:W-:Y:S01]  /*1630*/  ISETP.NE.AND P2, PT, R5, RZ, PT ;  /* 0x000000ff0500720c */ /* 0x000fe20003f45270 */
[----:B------:R-:W-:-:S12]  /*1640*/  @!P1 BRA `(.L_x_27) ;  /* 0x00000000008c9947 */ /* 0x000fd80003800000 */
[----:B------:R-:W0:Y:S01]  /*1650*/  LDC.64 R10, c[0x0][0x388] ;  /* 0x0000e200ff0a7b82 */ /* 0x000e220000000a00 */
[C---:B------:R-:W-:Y:S01]  /*1660*/  R2UR UR6, R22.reuse ;  /* 0x00000000160672ca */ /* 0x040fe200000e0000 */
[----:B--2---:R-:W-:Y:S01]  /*1670*/  IMAD.IADD R17, R9, 0x1, R6 ;  /* 0x0000000109117824 */ /* 0x004fe200078e0206 */
        /* <DEDUP_REMOVED lines=27> */
[----:B0-----:R-:W2:Y:S04]  /*1830*/  LD.E.64 R12, desc[UR8][R2.64] ;  /* 0x00000008020c7980 */ /* 0x001ea8000c101b00 */
[----:B------:R-:W3:Y:S01]  /*1840*/  LDG.E R25, desc[UR6][R10.64+0xc] ;  /* 0x00000c060a197981 */ /* 0x000ee2000c1e1900 */
[----:B--2---:R-:W-:-:S05]  /*1850*/  IMAD.WIDE.U32 R12, R6, 0x4, R12 ;  /* 0x00000004060c7825 */ /* 0x004fca00078e000c */
[----:B---3--:R1:W-:Y:S01]  /*1860*/  ST.E desc[UR4][R12.64+0xc], R25 ;  /* 0x00000c190c007985 */ /* 0x0083e2000c101904 */
[----:B------:R-:W-:-:S07]  /*1870*/  VIADD R6, R6, 0x4 ;  /* 0x0000000406067836 */ /* 0x000fce0000000000 */
.L_x_27:
[----:B------:R-:W-:Y:S05]  /*1880*/  @!P2 BRA `(.L_x_25) ;  /* 0x0000000000a8a947 */ /* 0x000fea0003800000 */
[----:B------:R-:W0:Y:S01]  /*1890*/  LDC.64 R10, c[0x0][0x388] ;  /* 0x0000e200ff0a7b82 */ /* 0x000e220000000a00 */
[C---:B------:R-:W-:Y:S01]  /*18a0*/  R2UR UR6, R22.reuse ;  /* 0x00000000160672ca */ /* 0x040fe200000e0000 */
[----:B-12---:R-:W-:Y:S01]  /*18b0*/  IMAD.IADD R13, R9, 0x1, R6 ;  /* 0x00000001090d7824 */ /* 0x006fe200078e0206 */
[C---:B------:R-:W-:Y:S02]  /*18c0*/  R2UR UR7, R23.reuse ;  /* 0x00000000170772ca */ /* 0x040fe400000e0000 */
[----:B------:R-:W-:Y:S02]  /*18d0*/  R2UR UR4, R22 ;  /* 0x00000000160472ca */ /* 0x000fe400000e0000 */
[----:B------:R-:W-:Y:S01]  /*18e0*/  R2UR UR5, R23 ;  /* 0x00000000170572ca */ /* 0x000fe200000e0000 */
[----:B0-----:R-:W-:-:S08]  /*18f0*/  IMAD.WIDE.U32 R10, R13, 0x4, R10 ;  /* 0x000000040d0a7825 */ /* 0x001fd000078e000a */
[----:B------:R-:W2:Y:S04]  /*1900*/  LD.E.64 R12, desc[UR6][R2.64] ;  /* 0x00000006020c7980 */ /* 0x000ea8000c101b00 */
[----:B------:R-:W3:Y:S01]  /*1910*/  LDG.E R11, desc[UR4][R10.64] ;  /* 0x000000040a0b7981 */ /* 0x000ee2000c1e1900 */
[----:B------:R-:W-:Y:S01]  /*1920*/  ISETP.NE.AND P2, PT, R5, 0x1, PT ;  /* 0x000000010500780c */ /* 0x000fe20003f45270 */
[----:B--2---:R-:W-:-:S05]  /*1930*/  IMAD.WIDE.U32 R12, R6, 0x4, R12 ;  /* 0x00000004060c7825 */ /* 0x004fca00078e000c */
[----:B---3--:R0:W-:Y:S07]  /*1940*/  ST.E desc[UR4][R12.64], R11 ;  /* 0x0000000b0c007985 */ /* 0x0081ee000c101904 */
[----:B------:R-:W-:Y:S05]  /*1950*/  @!P2 BRA `(.L_x_25) ;  /* 0x000000000074a947 */ /* 0x000fea0003800000 */
[C---:B------:R-:W-:Y:S01]  /*1960*/  R2UR UR8, R22.reuse ;  /* 0x00000000160872ca */ /* 0x040fe200000e0000 */
[----:B------:R-:W1:Y:S01]  /*1970*/  LDCU.64 UR4, c[0x0][0x388] ;  /* 0x00007100ff0477ac */ /* 0x000e620008000a00 */
[----:B------:R-:W-:Y:S02]  /*1980*/  R2UR UR9, R23 ;  /* 0x00000000170972ca */ /* 0x000fe400000e0000 */
[----:B------:R-:W-:Y:S02]  /*1990*/  IADD3 R9, P2, PT, R9, R6, RZ ;  /* 0x0000000609097210 */ /* 0x000fe40007f5e0ff */
[----:B------:R-:W-:Y:S02]  /*19a0*/  R2UR UR6, R22 ;  /* 0x00000000160672ca */ /* 0x000fe400000e0000 */
[----:B------:R-:W-:Y:S01]  /*19b0*/  R2UR UR7, R23 ;  /* 0x00000000170772ca */ /* 0x000fe200000e0000 */
[----:B0-----:R-:W-:-:S06]  /*19c0*/  IMAD.X R12, RZ, RZ, RZ, P2 ;  /* 0x000000ffff0c7224 */ /* 0x001fcc00010e06ff */
[----:B------:R-:W2:Y:S01]  /*19d0*/  LD.E.64 R10, desc[UR8][R2.64] ;  /* 0x00000008020a7980 */ /* 0x000ea2000c101b00 */
[----:B-1----:R-:W-:-:S04]  /*19e0*/  LEA R8, P2, R9, UR4, 0x2 ;  /* 0x0000000409087c11 */ /* 0x002fc8000f8410ff */
[----:B------:R-:W-:-:S05]  /*19f0*/  LEA.HI.X R9, R9, UR5, R12, 0x2, P2 ;  /* 0x0000000509097c11 */ /* 0x000fca00090f140c */
[----:B------:R-:W3:Y:S01]  /*1a00*/  LDG.E R13, desc[UR6][R8.64+0x4] ;  /* 0x00000406080d7981 */ /* 0x000ee2000c1e1900 */
[----:B------:R-:W-:Y:S01]  /*1a10*/  IMAD.SHL.U32 R17, R6, 0x4, RZ ;  /* 0x0000000406117824 */ /* 0x000fe200078e00ff */
[----:B------:R-:W-:Y:S02]  /*1a20*/  SHF.R.U32.HI R21, RZ, 0x1e, R6 ;  /* 0x0000001eff157819 */ /* 0x000fe40000011606 */
[----:B------:R-:W-:Y:S02]  /*1a30*/  R2UR UR4, R22 ;  /* 0x00000000160472ca */ /* 0x000fe400000e0000 */
[----:B------:R-:W-:Y:S02]  /*1a40*/  R2UR UR5, R23 ;  /* 0x00000000170572ca */ /* 0x000fe400000e0000 */
[----:B--2---:R-:W-:-:S05]  /*1a50*/  IADD3 R10, P2, PT, R10, R17, RZ ;  /* 0x000000110a0a7210 */ /* 0x004fca0007f5e0ff */
[----:B------:R-:W-:Y:S01]  /*1a60*/  IMAD.X R11, R11, 0x1, R21, P2 ;  /* 0x000000010b0b7824 */ /* 0x000fe200010e0615 */
[----:B------:R-:W-:-:S05]  /*1a70*/  ISETP.NE.AND P2, PT, R5, 0x2, PT ;  /* 0x000000020500780c */ /* 0x000fca0003f45270 */
[----:B---3--:R3:W-:Y:S08]  /*1a80*/  ST.E desc[UR4][R10.64+0x4], R13 ;  /* 0x0000040d0a007985 */ /* 0x0087f0000c101904 */
[----:B------:R-:W-:Y:S05]  /*1a90*/  @!P2 BRA `(.L_x_25) ;  /* 0x000000000024a947 */ /* 0x000fea0003800000 */
[C---:B------:R-:W-:Y:S02]  /*1aa0*/  R2UR UR6, R22.reuse ;  /* 0x00000000160672ca */ /* 0x040fe400000e0000 */
[C---:B------:R-:W-:Y:S02]  /*1ab0*/  R2UR UR7, R23.reuse ;  /* 0x00000000170772ca */ /* 0x040fe400000e0000 */
[----:B------:R-:W-:Y:S02]  /*1ac0*/  R2UR UR4, R22 ;  /* 0x00000000160472ca */ /* 0x000fe400000e0000 */
[----:B------:R-:W-:-:S09]  /*1ad0*/  R2UR UR5, R23 ;  /* 0x00000000170572ca */ /* 0x000fd200000e0000 */
[----:B------:R-:W3:Y:S04]  /*1ae0*/  LD.E.64 R2, desc[UR6][R2.64] ;  /* 0x0000000602027980 */ /* 0x000ee8000c101b00 */
[----:B------:R-:W2:Y:S01]  /*1af0*/  LDG.E R9, desc[UR4][R8.64+0x8] ;  /* 0x0000080408097981 */ /* 0x000ea2000c1e1900 */
[----:B---3--:R-:W-:-:S05]  /*1b00*/  IADD3 R10, P2, PT, R2, R17, RZ ;  /* 0x00000011020a7210 */ /* 0x008fca0007f5e0ff */
[----:B------:R-:W-:-:S05]  /*1b10*/  IMAD.X R11, R3, 0x1, R21, P2 ;  /* 0x00000001030b7824 */ /* 0x000fca00010e0615 */
[----:B--2---:R4:W-:Y:S03]  /*1b20*/  ST.E desc[UR4][R10.64+0x8], R9 ;  /* 0x000008090a007985 */ /* 0x0049e6000c101904 */
.L_x_25:
[----:B------:R-:W5:Y:S01]  /*1b30*/  LDCU UR4, c[0x0][0x394] ;  /* 0x00007280ff0477ac */ /* 0x000f620008000800 */
[----:B------:R-:W-:-:S05]  /*1b40*/  VIADD R7, R7, 0x1 ;  /* 0x0000000107077836 */ /* 0x000fca0000000000 */
[----:B-----5:R-:W-:-:S13]  /*1b50*/  ISETP.NE.AND P2, PT, R7, UR4, PT ;  /* 0x0000000407007c0c */ /* 0x020fda000bf45270 */
[----:B------:R-:W-:Y:S05]  /*1b60*/  @P2 BRA `(.L_x_28) ;  /* 0xfffffff000742947 */ /* 0x000fea000383ffff */
[----:B------:R-:W-:Y:S05]  /*1b70*/  BSYNC.RECONVERGENT B0 ;  /* 0x0000000000007941 */ /* 0x000fea0003800200 */
.L_x_21:
[----:B------:R-:W5:Y:S01]  /*1b80*/  S2R R3, SR_TID.X ;  /* 0x0000000000037919 */ /* 0x000f620000002100 */
[----:B------:R-:W-:Y:S01]  /*1b90*/  ISETP.GE.AND P0, PT, R4, 0x2, PT ;  /* 0x000000020400780c */ /* 0x000fe20003f06270 */
[----:B------:R-:W-:Y:S01]  /*1ba0*/  BSSY.RECONVERGENT B0, `(.L_x_29) ;  /* 0x0000166000007945 */ /* 0x000fe20003800200 */
[----:B-----5:R-:W-:-:S11]  /*1bb0*/  IMAD.WIDE.U32 R18, R3, 0x8, R18 ;  /* 0x0000000803127825 */ /* 0x020fd600078e0012 */
[----:B------:R-:W-:Y:S05]  /*1bc0*/  @!P0 BRA `(.L_x_30) ;  /* 0x00000014008c8947 */ /* 0x000fea0003800000 */
[----:B------:R-:W0:Y:S01]  /*1bd0*/  LDC.U16 R2, c[0x0][0x390] ;  /* 0x0000e400ff027b82 */ /* 0x000e220000000400 */
[----:B------:R-:W-:Y:S01]  /*1be0*/  VIADD R4, R4, 0xffffffff ;  /* 0xffffffff04047836 */ /* 0x000fe20000000000 */
[----:B------:R-:W-:Y:S01]  /*1bf0*/  PRMT R6, RZ, 0x7610, R6 ;  /* 0x00007610ff067816 */ /* 0x000fe20000000006 */
[----:B------:R-:W-:Y:S01]  /*1c00*/  IMAD.MOV.U32 R5, RZ, RZ, RZ ;  /* 0x000000ffff057224 */ /* 0x000fe200078e00ff */
[----:B------:R-:W-:Y:S01]  /*1c10*/  PRMT R7, RZ, 0x7610, R7 ;  /* 0x00007610ff077816 */ /* 0x000fe20000000007 */
[----:B------:R-:W-:-:S07]  /*1c20*/  IMAD.MOV.U32 R8, RZ, RZ, R4 ;  /* 0x000000ffff087224 */ /* 0x000fce00078e0004 */
.L_x_40:
[----:B------:R-:W-:-:S13]  /*1c30*/  ISETP.NE.AND P0, PT, R5, R4, PT ;  /* 0x000000040500720c */ /* 0x000fda0003f05270 */
[----:B012---:R-:W-:Y:S05]  /*1c40*/  @!P0 BRA `(.L_x_30) ;  /* 0x00000014006c8947 */ /* 0x007fea0003800000 */
[----:B------:R-:W5:Y:S01]  /*1c50*/  LDC R0, c[0x0][0x390] ;  /* 0x0000e400ff007b82 */ /* 0x000f620000000800 */
[----:B------:R-:W-:Y:S01]  /*1c60*/  LOP3.LUT P1, RZ, R8, 0x7, RZ, 0xc0, !PT ;  /* 0x0000000708ff7812 */ /* 0x000fe2000782c0ff */
[----:B------:R-:W-:Y:S01]  /*1c70*/  BSSY.RECONVERGENT B1, `(.L_x_31) ;  /* 0x00000b6000017945 */ /* 0x000fe20003800200 */
[----:B----4-:R-:W-:Y:S02]  /*1c80*/  IMAD.MOV.U32 R9, RZ, RZ, RZ ;  /* 0x000000ffff097224 */ /* 0x010fe400078e00ff */
[----:B-12---:R-:W-:Y:S02]  /*1c90*/  P2R R17, PR, RZ, 0x2 ;  /* 0x00000002ff117803 */ /* 0x006fe40000000000 */
[----:B-----5:R-:W-:-:S04]  /*1ca0*/  IADD3 R0, PT, PT, -R5, -0x2, R0 ;  /* 0xfffffffe05007810 */ /* 0x020fc80007ffe100 */
[----:B------:R-:W-:Y:S02]  /*1cb0*/  ISETP.GE.U32.AND P0, PT, R0, 0x7, PT ;  /* 0x000000070000780c */ /* 0x000fe40003f06070 */
[----:B------:R-:W-:-:S11]  /*1cc0*/  PRMT R0, RZ, 0x7610, R0 ;  /* 0x00007610ff007816 */ /* 0x000fd60000000000 */
[----:B------:R-:W-:Y:S05]  /*1cd0*/  @!P0 BRA `(.L_x_32) ;  /* 0x0000000800bc8947 */ /* 0x000fea0003800000 */
[----:B------:R-:W-:Y:S01]  /*1ce0*/  LOP3.LUT R9, R8, 0xfffffff8, RZ, 0xc0, !PT ;  /* 0xfffffff808097812 */ /* 0x000fe200078ec0ff */
[----:B------:R-:W-:Y:S01]  /*1cf0*/  IMAD.MOV.U32 R25, RZ, RZ, RZ ;  /* 0x000000ffff197224 */ /* 0x000fe200078e00ff */
[----:B------:R-:W-:Y:S01]  /*1d00*/  PRMT R0, RZ, 0x7610, R0 ;  /* 0x00007610ff007816 */ /* 0x000fe20000000000 */
[----:B------:R-:W-:Y:S02]  /*1d10*/  IMAD.MOV.U32 R16, RZ, RZ, RZ ;  /* 0x000000ffff107224 */ /* 0x000fe400078e00ff */
[----:B------:R-:W-:-:S07]  /*1d20*/  IMAD.MOV R24, RZ, RZ, -R9 ;  /* 0x000000ffff187224 */ /* 0x000fce00078e0a09 */
.L_x_33:
[----:B------:R-:W-:Y:S02]  /*1d30*/  R2UR UR4, R22 ;  /* 0x00000000160472ca */ /* 0x000fe400000e0000 */
[----:B------:R-:W-:-:S13]  /*1d40*/  R2UR UR5, R23 ;  /* 0x00000000170572ca */ /* 0x000fda00000e0000 */
[----:B0--3--:R-:W2:Y:S01]  /*1d50*/  LD.E.64 R10, desc[UR4][R18.64] ;  /* 0x00000004120a7980 */ /* 0x009ea2000c101b00 */
[----:B------:R-:W-:Y:S02]  /*1d60*/  R2UR UR6, R22 ;  /* 0x00000000160672ca */ /* 0x000fe400000e0000 */
[----:B------:R-:W-:Y:S02]  /*1d70*/  R2UR UR7, R23 ;  /* 0x00000000170772ca */ /* 0x000fe400000e0000 */
[----:B--2---:R-:W-:-:S05]  /*1d80*/  IADD3 R14, P0, PT, R10, R25, RZ ;  /* 0x000000190a0e7210 */ /* 0x004fca0007f1e0ff */
[----:B------:R-:W-:-:S05]  /*1d90*/  IMAD.X R15, R11, 0x1, R16, P0 ;  /* 0x000000010b0f7824 */ /* 0x000fca00000e0610 */
[----:B------:R-:W2:Y:S04]  /*1da0*/  LD.E R29, desc[UR4][R14.64] ;  /* 0x000000040e1d7980 */ /* 0x000ea8000c101900 */
[----:B------:R-:W2:Y:S02]  /*1db0*/  LD.E R26, desc[UR6][R14.64+0x4] ;  /* 0x000004060e1a7980 */ /* 0x000ea4000c101900 */
[----:B--2---:R-:W-:-:S13]  /*1dc0*/  ISETP.GT.AND P5, PT, R29, R26, PT ;  /* 0x0000001a1d00720c */ /* 0x004fda0003fa4270 */
[C---:B------:R-:W-:Y:S02]  /*1dd0*/  @P5 R2UR UR4, R22.reuse ;  /* 0x00000000160452ca */ /* 0x040fe400000e0000 */
[C---:B------:R-:W-:Y:S02]  /*1de0*/  @P5 R2UR UR5, R23.reuse ;  /* 0x00000000170552ca */ /* 0x040fe400000e0000 */
[----:B------:R-:W-:Y:S02]  /*1df0*/  @P5 R2UR UR6, R22 ;  /* 0x00000000160652ca */ /* 0x000fe400000e0000 */
[----:B------:R-:W-:-:S09]  /*1e00*/  @P5 R2UR UR7, R23 ;  /* 0x00000000170752ca */ /* 0x000fd200000e0000 */
[----:B------:R0:W-:Y:S04]  /*1e10*/  @P5 ST.E desc[UR4][R14.64], R26 ;  /* 0x0000001a0e005985 */ /* 0x0001e8000c101904 */
[----:B-1----:R-:W2:Y:S02]  /*1e20*/  @P5 LD.E.64 R12, desc[UR6][R18.64] ;  /* 0x00000006120c5980 */ /* 0x002ea4000c101b00 */
[----:B--2---:R-:W-:-:S05]  /*1e30*/  @P5 IADD3 R20, P0, PT, R12, R25, RZ ;  /* 0x000000190c145210 */ /* 0x004fca0007f1e0ff */
[----:B------:R-:W-:-:S05]  /*1e40*/  @P5 IMAD.X R21, R13, 0x1, R16, P0 ;  /* 0x000000010d155824 */ /* 0x000fca00000e0610 */
[----:B------:R1:W-:Y:S04]  /*1e50*/  @P5 ST.E desc[UR4][R20.64+0x4], R29 ;  /* 0x0000041d14005985 */ /* 0x0003e8000c101904 */
[----:B------:R-:W2:Y:S01]  /*1e60*/  @P5 LD.E.64 R10, desc[UR6][R18.64] ;  /* 0x00000006120a5980 */ /* 0x000ea2000c101b00 */
[----:B------:R-:W-:Y:S02]  /*1e70*/  R2UR UR6, R22 ;  /* 0x00000000160672ca */ /* 0x000fe400000e0000 */
[----:B------:R-:W-:Y:S02]  /*1e80*/  R2UR UR7, R23 ;  /* 0x00000000170772ca */ /* 0x000fe400000e0000 */
[----:B--2---:R-:W-:Y:S02]  /*1e90*/  @P5 IADD3 R12, P0, PT, R10, R25, RZ ;  /* 0x000000190a0c5210 */ /* 0x004fe40007f1e0ff */
[----:B0-----:R-:W-:-:S03]  /*1ea0*/  IADD3 R14, P1, PT, R25, R10, RZ ;  /* 0x0000000a190e7210 */ /* 0x001fc60007f3e0ff */
[----:B------:R-:W-:Y:S02]  /*1eb0*/  @P5 IMAD.X R13, R11, 0x1, R16, P0 ;  /* 0x000000010b0d5824 */ /* 0x000fe400000e0610 */
[----:B------:R-:W-:-:S03]  /*1ec0*/  IMAD.X R15, R16, 0x1, R11, P1 ;  /* 0x00000001100f7824 */ /* 0x000fc600008e060b */
[----:B------:R-:W2:Y:S04]  /*1ed0*/  @P5 LD.E R26, desc[UR4][R12.64+0x4] ;  /* 0x000004040c1a5980 */ /* 0x000ea8000c101900 */
        /* <DEDUP_REMOVED lines=71> */
[----:B--2---:R-:W-:-:S05]  /*2350*/  @P3 IADD3 R12, P2, PT, R10, R25, RZ ;  /* 0x000000190a0c3210 */ /* 0x004fca0007f5e0ff */
[----:B------:R-:W-:Y:S01]  /*2360*/  @P3 IMAD.X R13, R11, 0x1, R16, P2 ;  /* 0x000000010b0d3824 */ /* 0x000fe200010e0610 */
[----:B------:R-:W-:-:S04]  /*2370*/  IADD3 R20, P2, PT, R25, R10, RZ ;  /* 0x0000000a19147210 */ /* 0x000fc80007f5e0ff */
[----:B0-----:R-:W2:Y:S01]  /*2380*/  @P3 LD.E R27, desc[UR4][R12.64+0x14] ;  /* 0x000014040c1b3980 */ /* 0x001ea2000c101900 */
[----:B------:R-:W-:-:S05]  /*2390*/  IMAD.X R21, R16, 0x1, R11, P2 ;  /* 0x0000000110157824 */ /* 0x000fca00010e060b */
[----:B-1----:R-:W2:Y:S02]  /*23a0*/  LD.E R26, desc[UR6][R20.64+0x18] ;  /* 0x00001806141a7980 */ /* 0x002ea4000c101900 */
[----:B--2---:R-:W-:-:S13]  /*23b0*/  ISETP.GT.AND P2, PT, R27, R26, PT ;  /* 0x0000001a1b00720c */ /* 0x004fda0003f44270 */
[C---:B------:R-:W-:Y:S02]  /*23c0*/  @P2 R2UR UR4, R22.reuse ;  /* 0x00000000160422ca */ /* 0x040fe400000e0000 */
[C---:B------:R-:W-:Y:S02]  /*23d0*/  @P2 R2UR UR5, R23.reuse ;  /* 0x00000000170522ca */ /* 0x040fe400000e0000 */
[----:B------:R-:W-:Y:S02]  /*23e0*/  @P2 R2UR UR6, R22 ;  /* 0x00000000160622ca */ /* 0x000fe400000e0000 */
[----:B------:R-:W-:-:S09]  /*23f0*/  @P2 R2UR UR7, R23 ;  /* 0x00000000170722ca */ /* 0x000fd200000e0000 */
[----:B------:R0:W-:Y:S04]  /*2400*/  @P2 ST.E desc[UR4][R20.64+0x14], R26 ;  /* 0x0000141a14002985 */ /* 0x0001e8000c101904 */
[----:B------:R-:W2:Y:S02]  /*2410*/  @P2 LD.E.64 R14, desc[UR6][R18.64] ;  /* 0x00000006120e2980 */ /* 0x000ea4000c101b00 */
        /* <DEDUP_REMOVED lines=11> */
[----:B-1----:R-:W2:Y:S01]  /*24d0*/  LD.E R27, desc[UR6][R14.64+0x1c] ;  /* 0x00001c060e1b7980 */ /* 0x002ea2000c101900 */
[----:B------:R-:W-:-:S05]  /*24e0*/  IMAD.MOV.U32 R20, RZ, RZ, 0x1 ;  /* 0x00000001ff147424 */ /* 0x000fca00078e00ff */
[----:B------:R-:W-:Y:S02]  /*24f0*/  @P5 PRMT R0, R20, 0x7610, R0 ;  /* 0x0000761014005816 */ /* 0x000fe40000000000 */
        /* <DEDUP_REMOVED lines=18> */
[----:B------:R-:W2:Y:S01]  /*2620*/  LD.E R28, desc[UR6][R10.64+0x20] ;  /* 0x000020060a1c7980 */ /* 0x000ea2000c101900 */
        /* <DEDUP_REMOVED lines=8> */
[----:B------:R-:W2:Y:S01]  /*26b0*/  @P0 LD.E.64 R14, desc[UR6][R18.64] ;  /* 0x00000006120e0980 */ /* 0x000ea2000c101b00 */
[----:B-1----:R-:W-:-:S05]  /*26c0*/  IMAD.MOV.U32 R20, RZ, RZ, 0x1 ;  /* 0x00000001ff147424 */ /* 0x002fca00078e00ff */
[----:B------:R-:W-:Y:S01]  /*26d0*/  @P1 PRMT R0, R20, 0x7610, R0 ;  /* 0x0000761014001816 */ /* 0x000fe20000000000 */
[----:B------:R-:W-:Y:S02]  /*26e0*/  VIADD R24, R24, 0x8 ;  /* 0x0000000818187836 */ /* 0x000fe40000000000 */
[----:B0-----:R-:W-:Y:S01]  /*26f0*/  IMAD.MOV.U32 R10, RZ, RZ, 0x1 ;  /* 0x00000001ff0a7424 */ /* 0x001fe200078e00ff */
[----:B--2---:R-:W-:Y:S01]  /*2700*/  @P0 IADD3 R12, P1, PT, R14, R25, RZ ;  /* 0x000000190e0c0210 */ /* 0x004fe20007f3e0ff */
[----:B------:R-:W-:-:S05]  /*2710*/  IMAD.MOV.U32 R14, RZ, RZ, 0x1 ;  /* 0x00000001ff0e7424 */ /* 0x000fca00078e00ff */
[----:B------:R-:W-:-:S04]  /*2720*/  @P4 PRMT R0, R14, 0x7610, R0 ;  /* 0x000076100e004816 */ /* 0x000fc80000000000 */
[----:B------:R-:W-:-:S04]  /*2730*/  @P3 PRMT R0, R14, 0x7610, R0 ;  /* 0x000076100e003816 */ /* 0x000fc80000000000 */
[----:B------:R-:W-:Y:S02]  /*2740*/  @P2 PRMT R0, R10, 0x7610, R0 ;  /* 0x000076100a002816 */ /* 0x000fe40000000000 */
[----:B------:R-:W-:Y:S01]  /*2750*/  ISETP.NE.AND P2, PT, R24, RZ, PT ;  /* 0x000000ff1800720c */ /* 0x000fe20003f45270 */
[----:B------:R-:W-:Y:S01]  /*2760*/  @P0 IMAD.X R13, R15, 0x1, R16, P1 ;  /* 0x000000010f0d0824 */ /* 0x000fe200008e0610 */
[----:B------:R-:W-:Y:S02]  /*2770*/  IADD3 R25, P1, PT, R25, 0x20, RZ ;  /* 0x0000002019197810 */ /* 0x000fe40007f3e0ff */
[C---:B------:R-:W-:Y:S02]  /*2780*/  @P5 PRMT R0, R10.reuse, 0x7610, R0 ;  /* 0x000076100a005816 */ /* 0x040fe40000000000 */
[----:B------:R1:W-:Y:S01]  /*2790*/  @P0 ST.E desc[UR4][R12.64+0x20], R27 ;  /* 0x0000201b0c000985 */ /* 0x0003e2000c101904 */
[----:B------:R-:W-:Y:S01]  /*27a0*/  IMAD.X R16, RZ, RZ, R16, P1 ;  /* 0x000000ffff107224 */ /* 0x000fe200008e0610 */
[----:B------:R-:W-:-:S05]  /*27b0*/  @P0 PRMT R0, R10, 0x7610, R0 ;  /* 0x000076100a000816 */ /* 0x000fca0000000000 */
[----:B------:R-:W-:Y:S05]  /*27c0*/  @P2 BRA `(.L_x_33) ;  /* 0xfffffff400582947 */ /* 0x000fea000383ffff */
.L_x_32:
[----:B------:R-:W-:Y:S05]  /*27d0*/  BSYNC.RECONVERGENT B1 ;  /* 0x0000000000017941 */ /* 0x000fea0003800200 */
.L_x_31:
[----:B------:R-:W-:Y:S01]  /*27e0*/  ISETP.NE.AND P0, PT, R17, RZ, PT ;  /* 0x000000ff1100720c */ /* 0x000fe20003f05270 */
[----:B------:R-:W-:-:S12]  /*27f0*/  BSSY.RECONVERGENT B1, `(.L_x_34) ;  /* 0x0000099000017945 */ /* 0x000fd80003800200 */
[----:B------:R-:W-:Y:S05]  /*2800*/  @!P0 BRA `(.L_x_35) ;  /* 0x00000008005c8947 */ /* 0x000fea0003800000 */
[----:B0--3--:R-:W-:Y:S01]  /*2810*/  LOP3.LUT R11, RZ, R7, RZ, 0x33, !PT ;  /* 0x00000007ff0b7212 */ /* 0x009fe200078e33ff */
[----:B------:R-:W-:Y:S04]  /*2820*/  BSSY.RECONVERGENT B2, `(.L_x_36) ;  /* 0x0000050000027945 */ /* 0x000fe80003800200 */
[----:B------:R-:W-:-:S05]  /*2830*/  IMAD.IADD R11, R2, 0x1, R11 ;  /* 0x00000001020b7824 */ /* 0x000fca00078e020b */
[----:B------:R-:W-:-:S04]  /*2840*/  LOP3.LUT R11, R11, 0x7, RZ, 0xc0, !PT ;  /* 0x000000070b0b7812 */ /* 0x000fc800078ec0ff */
[C---:B------:R-:W-:Y:S01]  /*2850*/  LOP3.LUT P4, RZ, R11.reuse, 0x3, RZ, 0xc0, !PT ;  /* 0x000000030bff7812 */ /* 0x040fe2000788c0ff */
[----:B------:R-:W-:-:S05]  /*2860*/  VIADD R10, R11, 0xffffffff ;  /* 0xffffffff0b0a7836 */ /* 0x000fca0000000000 */
[----:B------:R-:W-:-:S13]  /*2870*/  ISETP.GE.U32.AND P0, PT, R10, 0x3, PT ;  /* 0x000000030a00780c */ /* 0x000fda0003f06070 */
[----:B------:R-:W-:Y:S05]  /*2880*/  @!P0 BRA `(.L_x_37) ;  /* 0x0000000400248947 */ /* 0x000fea0003800000 */
[----:B------:R-:W-:Y:S02]  /*2890*/  R2UR UR4, R22 ;  /* 0x00000000160472ca */ /* 0x000fe400000e0000 */
[----:B------:R-:W-:-:S13]  /*28a0*/  R2UR UR5, R23 ;  /* 0x00000000170572ca */ /* 0x000fda00000e0000 */
[----:B------:R-:W2:Y:S01]  /*28b0*/  LD.E.64 R10, desc[UR4][R18.64] ;  /* 0x00000004120a7980 */ /* 0x000ea2000c101b00 */
[----:B------:R-:W-:Y:S02]  /*28c0*/  R2UR UR6, R22 ;  /* 0x00000000160672ca */ /* 0x000fe400000e0000 */
[----:B------:R-:W-:Y:S01]  /*28d0*/  R2UR UR7, R23 ;  /* 0x00000000170772ca */ /* 0x000fe200000e0000 */
[----:B--2---:R-:W-:-:S05]  /*28e0*/  IMAD.WIDE.U32 R14, R9, 0x4, R10 ;  /* 0x00000004090e7825 */ /* 0x004fca00078e000a */
[----:B-1----:R-:W2:Y:S07]  /*28f0*/  LD.E R27, desc[UR4][R14.64] ;  /* 0x000000040e1b7980 */ /* 0x002eae000c101900 */
[----:B------:R-:W2:Y:S02]  /*2900*/  LD.E R20, desc[UR6][R14.64+0x4] ;  /* 0x000004060e147980 */ /* 0x000ea4000c101900 */
[----:B--2---:R-:W-:-:S13]  /*2910*/  ISETP.GT.AND P0, PT, R27, R20, PT ;  /* 0x000000141b00720c */ /* 0x004fda0003f04270 */
[C---:B------:R-:W-:Y:S02]  /*2920*/  @P0 R2UR UR4, R22.reuse ;  /* 0x00000000160402ca */ /* 0x040fe400000e0000 */
[C---:B------:R-:W-:Y:S02]  /*2930*/  @P0 R2UR UR5, R23.reuse ;  /* 0x00000000170502ca */ /* 0x040fe400000e0000 */
[----:B------:R-:W-:Y:S02]  /*2940*/  @P0 R2UR UR6, R22 ;  /* 0x00000000160602ca */ /* 0x000fe400000e0000 */
[----:B------:R-:W-:-:S09]  /*2950*/  @P0 R2UR UR7, R23 ;  /* 0x00000000170702ca */ /* 0x000fd200000e0000 */
[----:B------:R0:W-:Y:S04]  /*2960*/  @P0 ST.E desc[UR4][R14.64], R20 ;  /* 0x000000140e000985 */ /* 0x0001e8000c101904 */
[----:B------:R-:W2:Y:S02]  /*2970*/  @P0 LD.E.64 R12, desc[UR6][R18.64] ;  /* 0x00000006120c0980 */ /* 0x000ea4000c101b00 */
[----:B--2---:R-:W-:-:S05]  /*2980*/  @P0 IMAD.WIDE.U32 R24, R9, 0x4, R12 ;  /* 0x0000000409180825 */ /* 0x004fca00078e000c */
[----:B------:R1:W-:Y:S04]  /*2990*/  @P0 ST.E desc[UR4][R24.64+0x4], R27 ;  /* 0x0000041b18000985 */ /* 0x0003e8000c101904 */
[----:B------:R-:W2:Y:S01]  /*29a0*/  @P0 LD.E.64 R10, desc[UR6][R18.64] ;  /* 0x00000006120a0980 */ /* 0x000ea2000c101b00 */
[----:B------:R-:W-:Y:S02]  /*29b0*/  R2UR UR6, R22 ;  /* 0x00000000160672ca */ /* 0x000fe400000e0000 */
[----:B------:R-:W-:Y:S01]  /*29c0*/  R2UR UR7, R23 ;  /* 0x00000000170772ca */ /* 0x000fe200000e0000 */
[----:B--2---:R-:W-:-:S04]  /*29d0*/  @P0 IMAD.WIDE.U32 R12, R9, 0x4, R10 ;  /* 0x00000004090c0825 */ /* 0x004fc800078e000a */
[----:B------:R-:W-:Y:S01]  /*29e0*/  IMAD.WIDE.U32 R16, R9, 0x4, R10 ;  /* 0x0000000409107825 */ /* 0x000fe200078e000a */
[----:B0-----:R-:W2:Y:S07]  /*29f0*/  @P0 LD.E R20, desc[UR4][R12.64+0x4] ;  /* 0x000004040c140980 */ /* 0x001eae000c101900 */
[----:B------:R-:W2:Y:S02]  /*2a00*/  LD.E R21, desc[UR6][R16.64+0x8] ;  /* 0x0000080610157980 */ /* 0x000ea4000c101900 */
[----:B--2---:R-:W-:-:S13]  /*2a10*/  ISETP.GT.AND P1, PT, R20, R21, PT ;  /* 0x000000151400720c */ /* 0x004fda0003f24270 */
[C---:B------:R-:W-:Y:S02]  /*2a20*/  @P1 R2UR UR4, R22.reuse ;  /* 0x00000000160412ca */ /* 0x040fe400000e0000 */
[C---:B------:R-:W-:Y:S02]  /*2a30*/  @P1 R2UR UR5, R23.reuse ;  /* 0x00000000170512ca */ /* 0x040fe400000e0000 */
[----:B------:R-:W-:Y:S02]  /*2a40*/  @P1 R2UR UR6, R22 ;  /* 0x00000000160612ca */ /* 0x000fe400000e0000 */
[----:B------:R-:W-:-:S09]  /*2a50*/  @P1 R2UR UR7, R23 ;  /* 0x00000000170712ca */ /* 0x000fd200000e0000 */
[----:B------:R0:W-:Y:S04]  /*2a60*/  @P1 ST.E desc[UR4][R16.64+0x4], R21 ;  /* 0x0000041510001985 */ /* 0x0001e8000c101904 */
[----:B------:R-:W1:Y:S02]  /*2a70*/  @P1 LD.E.64 R14, desc[UR6][R18.64] ;  /* 0x00000006120e1980 */ /* 0x000e64000c101b00 */
[----:B-1----:R-:W-:-:S05]  /*2a80*/  @P1 IMAD.WIDE.U32 R24, R9, 0x4, R14 ;  /* 0x0000000409181825 */ /* 0x002fca00078e000e */
[----:B------:R-:W-:Y:S04]  /*2a90*/  @P1 ST.E desc[UR4][R24.64+0x8], R20 ;  /* 0x0000081418001985 */ /* 0x000fe8000c101904 */
        /* <DEDUP_REMOVED lines=29> */
[----:B------:R-:W2:Y:S01]  /*2c70*/  @P3 LD.E.64 R14, desc[UR6][R18.64] ;  /* 0x00000006120e3980 */ /* 0x000ea2000c101b00 */
[----:B------:R-:W-:Y:S02]  /*2c80*/  IMAD.MOV.U32 R12, RZ, RZ, 0x1 ;  /* 0x00000001ff0c7424 */ /* 0x000fe400078e00ff */
[----:B------:R-:W-:-:S03]  /*2c90*/  IMAD.MOV.U32 R13, RZ, RZ, 0x1 ;  /* 0x00000001ff0d7424 */ /* 0x000fc600078e00ff */
[----:B------:R-:W-:Y:S01]  /*2ca0*/  @P0 PRMT R0, R12, 0x7610, R0 ;  /* 0x000076100c000816 */ /* 0x000fe20000000000 */
[----:B0-----:R-:W-:-:S03]  /*2cb0*/  IMAD.MOV.U32 R10, RZ, RZ, 0x1 ;  /* 0x00000001ff0a7424 */ /* 0x001fc600078e00ff */
[----:B------:R-:W-:-:S04]  /*2cc0*/  @P1 PRMT R0, R13, 0x7610, R0 ;  /* 0x000076100d001816 */ /* 0x000fc80000000000 */
[----:B------:R-:W-:-:S04]  /*2cd0*/  @P2 PRMT R0, R12, 0x7610, R0 ;  /* 0x000076100c002816 */ /* 0x000fc80000000000 */
[----:B------:R-:W-:Y:S01]  /*2ce0*/  @P3 PRMT R0, R10, 0x7610, R0 ;  /* 0x000076100a003816 */ /* 0x000fe20000000000 */
[----:B--2---:R-:W-:-:S04]  /*2cf0*/  @P3 IMAD.WIDE.U32 R14, R9, 0x4, R14 ;  /* 0x00000004090e3825 */ /* 0x004fc800078e000e */
[----:B------:R-:W-:Y:S01]  /*2d00*/  VIADD R9, R9, 0x4 ;  /* 0x0000000409097836 */ /* 0x000fe20000000000 */
[----:B------:R0:W-:Y:S06]  /*2d10*/  @P3 ST.E desc[UR4][R14.64+0x10], R26 ;  /* 0x0000101a0e003985 */ /* 0x0001ec000c101904 */
.L_x_37:
[----:B------:R-:W-:Y:S05]  /*2d20*/  BSYNC.RECONVERGENT B2 ;  /* 0x0000000000027941 */ /* 0x000fea0003800200 */
.L_x_36:
[----:B------:R-:W-:Y:S05]  /*2d30*/  @!P4 BRA `(.L_x_35) ;  /* 0x000000040010c947 */ /* 0x000fea0003800000 */
[----:B------:R-:W-:Y:S01]  /*2d40*/  LOP3.LUT R11, R6, 0x3, RZ, 0x3c, !PT ;  /* 0x00000003060b7812 */ /* 0x000fe200078e3cff */
[----:B------:R-:W-:Y:S04]  /*2d50*/  BSSY.RECONVERGENT B2, `(.L_x_38) ;  /* 0x000002e000027945 */ /* 0x000fe80003800200 */
[----:B------:R-:W-:-:S05]  /*2d60*/  IMAD.IADD R11, R2, 0x1, R11 ;  /* 0x00000001020b7824 */ /* 0x000fca00078e020b */
[C---:B-1----:R-:W-:Y:S02]  /*2d70*/  LOP3.LUT R12, R11.reuse, 0x3, RZ, 0xc0, !PT ;  /* 0x000000030b0c7812 */ /* 0x042fe400078ec0ff */
[----:B------:R-:W-:Y:S02]  /*2d80*/  LOP3.LUT R10, R11, 0x1, RZ, 0xc0, !PT ;  /* 0x000000010b0a7812 */ /* 0x000fe400078ec0ff */
[----:B------:R-:W-:Y:S02]  /*2d90*/  ISETP.NE.AND P0, PT, R12, 0x1, PT ;  /* 0x000000010c00780c */ /* 0x000fe40003f05270 */
[----:B------:R-:W-:-:S11]  /*2da0*/  ISETP.NE.U32.AND P2, PT, R10, 0x1, PT ;  /* 0x000000010a00780c */ /* 0x000fd60003f45070 */
[----:B------:R-:W-:Y:S05]  /*2db0*/  @!P0 BRA `(.L_x_39) ;  /* 0x00000000009c8947 */ /* 0x000fea0003800000 */
[----:B------:R-:W-:Y:S02]  /*2dc0*/  R2UR UR4, R22 ;  /* 0x00000000160472ca */ /* 0x000fe400000e0000 */
[----:B------:R-:W-:-:S13]  /*2dd0*/  R2UR UR5, R23 ;  /* 0x00000000170572ca */ /* 0x000fda00000e0000 */
[----:B------:R-:W2:Y:S01]  /*2de0*/  LD.E.64 R12, desc[UR4][R18.64] ;  /* 0x00000004120c7980 */ /* 0x000ea2000c101b00 */
[----:B------:R-:W-:Y:S02]  /*2df0*/  R2UR UR6, R22 ;  /* 0x00000000160672ca */ /* 0x000fe400000e0000 */
[----:B------:R-:W-:Y:S01]  /*2e00*/  R2UR UR7, R23 ;  /* 0x00000000170772ca */ /* 0x000fe200000e0000 */
[----:B--2---:R-:W-:-:S05]  /*2e10*/  IMAD.WIDE.U32 R16, R9, 0x4, R12 ;  /* 0x0000000409107825 */ /* 0x004fca00078e000c */
[----:B------:R-:W2:Y:S07]  /*2e20*/  LD.E R25, desc[UR4][R16.64] ;  /* 0x0000000410197980 */ /* 0x000eae000c101900 */
[----:B0-----:R-:W2:Y:S02]  /*2e30*/  LD.E R14, desc[UR6][R16.64+0x4] ;  /* 0x00000406100e7980 */ /* 0x001ea4000c101900 */
        /* <DEDUP_REMOVED lines=15> */
[----:B------:R-:W2:Y:S01]  /*2f30*/  LD.E R17, desc[UR6][R12.64+0x8] ;  /* 0x000008060c117980 */ /* 0x000ea2000c101900 */
[----:B------:R-:W-:Y:S02]  /*2f40*/  IMAD.MOV.U32 R16, RZ, RZ, 0x1 ;  /* 0x00000001ff107424 */ /* 0x000fe400078e00ff */
[----:B------:R-:W-:-:S02]  /*2f50*/  IMAD.MOV.U32 R15, RZ, RZ, R9 ;  /* 0x000000ffff0f7224 */ /* 0x000fc400078e0009 */
[----:B------:R-:W-:Y:S01]  /*2f60*/  VIADD R9, R9, 0x2 ;  /* 0x0000000209097836 */ /* 0x000fe20000000000 */
[----:B------:R-:W-:Y:S02]  /*2f70*/  @P0 PRMT R0, R16, 0x7610, R0 ;  /* 0x0000761010000816 */ /* 0x000fe40000000000 */
[----:B--2---:R-:W-:-:S13]  /*2f80*/  ISETP.GT.AND P1, PT, R14, R17, PT ;  /* 0x000000110e00720c */ /* 0x004fda0003f24270 */
[----:B-1----:R-:W-:Y:S05]  /*2f90*/  @!P1 BRA `(.L_x_39) ;  /* 0x0000000000249947 */ /* 0x002fea0003800000 */
[C---:B------:R-:W-:Y:S02]  /*2fa0*/  R2UR UR4, R22.reuse ;  /* 0x00000000160472ca */ /* 0x040fe400000e0000 */
[C---:B------:R-:W-:Y:S02]  /*2fb0*/  R2UR UR5, R23.reuse ;  /* 0x00000000170572ca */ /* 0x040fe400000e0000 */
[----:B------:R-:W-:Y:S02]  /*2fc0*/  R2UR UR6, R22 ;  /* 0x00000000160672ca */ /* 0x000fe400000e0000 */
[----:B------:R-:W-:-:S09]  /*2fd0*/  R2UR UR7, R23 ;  /* 0x00000000170772ca */ /* 0x000fd200000e0000 */
[----:B------:R1:W-:Y:S04]  /*2fe0*/  ST.E desc[UR4][R12.64+0x4], R17 ;  /* 0x000004110c007985 */ /* 0x0003e8000c101904 */
[----:B------:R-:W2:Y:S01]  /*2ff0*/  LD.E.64 R10, desc[UR6][R18.64] ;  /* 0x00000006120a7980 */ /* 0x000ea2000c101b00 */
[----:B------:R-:W-:Y:S02]  /*3000*/  IMAD.MOV.U32 R0, RZ, RZ, 0x1 ;  /* 0x00000001ff007424 */ /* 0x000fe400078e00ff */
[----:B--2---:R-:W-:-:S05]  /*3010*/  IMAD.WIDE.U32 R10, R15, 0x4, R10 ;  /* 0x000000040f0a7825 */ /* 0x004fca00078e000a */
[----:B------:R1:W-:Y:S02]  /*3020*/  ST.E desc[UR4][R10.64+0x8], R14 ;  /* 0x0000080e0a007985 */ /* 0x0003e4000c101904 */
.L_x_39:
[----:B------:R-:W-:Y:S05]  /*3030*/  BSYNC.RECONVERGENT B2 ;  /* 0x0000000000027941 */ /* 0x000fea0003800200 */
.L_x_38:
[----:B------:R-:W-:Y:S05]  /*3040*/  @P2 BRA `(.L_x_35) ;  /* 0x00000000004c2947 */ /* 0x000fea0003800000 */
[----:B------:R-:W-:Y:S02]  /*3050*/  R2UR UR4, R22 ;  /* 0x00000000160472ca */ /* 0x000fe400000e0000 */
[----:B------:R-:W-:-:S13]  /*3060*/  R2UR UR5, R23 ;  /* 0x00000000170572ca */ /* 0x000fda00000e0000 */
[----:B-1----:R-:W2:Y:S01]  /*3070*/  LD.E.64 R10, desc[UR4][R18.64] ;  /* 0x00000004120a7980 */ /* 0x002ea2000c101b00 */
[----:B------:R-:W-:Y:S02]  /*3080*/  R2UR UR6, R22 ;  /* 0x00000000160672ca */ /* 0x000fe400000e0000 */
[----:B------:R-:W-:Y:S01]  /*3090*/  R2UR UR7, R23 ;  /* 0x00000000170772ca */ /* 0x000fe200000e0000 */
[----:B--2---:R-:W-:-:S05]  /*30a0*/  IMAD.WIDE.U32 R12, R9, 0x4, R10 ;  /* 0x00000004090c7825 */ /* 0x004fca00078e000a */
[----:B0-----:R-:W2:Y:S07]  /*30b0*/  LD.E R15, desc[UR4][R12.64] ;  /* 0x000000040c0f7980 */ /* 0x001eae000c101900 */
[----:B------:R-:W2:Y:S02]  /*30c0*/  LD.E R14, desc[UR6][R12.64+0x4] ;  /* 0x000004060c0e7980 */ /* 0x000ea4000c101900 */
[----:B--2---:R-:W-:-:S13]  /*30d0*/  ISETP.GT.AND P0, PT, R15, R14, PT ;  /* 0x0000000e0f00720c */ /* 0x004fda0003f04270 */
[----:B------:R-:W-:Y:S05]  /*30e0*/  @!P0 BRA `(.L_x_35) ;  /* 0x0000000000248947 */ /* 0x000fea0003800000 */
[C---:B------:R-:W-:Y:S02]  /*30f0*/  R2UR UR4, R22.reuse ;  /* 0x00000000160472ca */ /* 0x040fe400000e0000 */
[C---:B------:R-:W-:Y:S02]  /*3100*/  R2UR UR5, R23.reuse ;  /* 0x00000000170572ca */ /* 0x040fe400000e0000 */
[----:B------:R-:W-:Y:S02]  /*3110*/  R2UR UR6, R22 ;  /* 0x00000000160672ca */ /* 0x000fe400000e0000 */
[----:B------:R-:W-:-:S09]  /*3120*/  R2UR UR7, R23 ;  /* 0x00000000170772ca */ /* 0x000fd200000e0000 */
[----:B------:R2:W-:Y:S04]  /*3130*/  ST.E desc[UR4][R12.64], R14 ;  /* 0x0000000e0c007985 */ /* 0x0005e8000c101904 */
[----:B------:R-:W3:Y:S01]  /*3140*/  LD.E.64 R10, desc[UR6][R18.64] ;  /* 0x00000006120a7980 */ /* 0x000ee2000c101b00 */
[----:B------:R-:W-:Y:S02]  /*3150*/  IMAD.MOV.U32 R0, RZ, RZ, 0x1 ;  /* 0x00000001ff007424 */ /* 0x000fe400078e00ff */
[----:B---3--:R-:W-:-:S05]  /*3160*/  IMAD.WIDE.U32 R10, R9, 0x4, R10 ;  /* 0x00000004090a7825 */ /* 0x008fca00078e000a */
[----:B------:R2:W-:Y:S02]  /*3170*/  ST.E desc[UR4][R10.64+0x4], R15 ;  /* 0x0000040f0a007985 */ /* 0x0005e4000c101904 */
.L_x_35:
[----:B------:R-:W-:Y:S05]  /*3180*/  BSYNC.RECONVERGENT B1 ;  /* 0x0000000000017941 */ /* 0x000fea0003800200 */
.L_x_34:
[----:B------:R-:W-:Y:S01]  /*3190*/  VIADD R5, R5, 0x1 ;  /* 0x0000000105057836 */ /* 0x000fe20000000000 */
[----:B------:R-:W-:Y:S01]  /*31a0*/  LOP3.LUT P0, RZ, R0, 0xff, RZ, 0xc0, !PT ;  /* 0x000000ff00ff7812 */ /* 0x000fe2000780c0ff */
[----:B------:R-:W-:Y:S02]  /*31b0*/  VIADD R7, R7, 0x1 ;  /* 0x0000000107077836 */ /* 0x000fe40000000000 */
[----:B------:R-:W-:Y:S01]  /*31c0*/  VIADD R6, R6, 0x1 ;  /* 0x0000000106067836 */ /* 0x000fe20000000000 */
[----:B------:R-:W-:Y:S01]  /*31d0*/  ISETP.LT.AND P1, PT, R5, R4, PT ;  /* 0x000000040500720c */ /* 0x000fe20003f21270 */
[----:B------:R-:W-:-:S12]  /*31e0*/  VIADD R8, R8, 0xffffffff ;  /* 0xffffffff08087836 */ /* 0x000fd80000000000 */
[----:B------:R-:W-:Y:S05]  /*31f0*/  @P0 BRA P1, `(.L_x_40) ;  /* 0xffffffe8008c0947 */ /* 0x000fea000083ffff */
.L_x_30:
[----:B------:R-:W-:Y:S05]  /*3200*/  BSYNC.RECONVERGENT B0 ;  /* 0x0000000000007941 */ /* 0x000fea0003800200 */
.L_x_29:
[----:B0-----:R-:W0:Y:S02]  /*3210*/  LDC R2, c[0x0][0x390] ;  /* 0x0000e400ff027b82 */ /* 0x001e240000000800 */
[----:B0-----:R-:W-:-:S13]  /*3220*/  ISETP.GE.AND P0, PT, R2, 0x1, PT ;  /* 0x000000010200780c */ /* 0x001fda0003f06270 */
[----:B------:R-:W-:Y:S05]  /*3230*/  @!P0 EXIT ;  /* 0x000000000000894d */ /* 0x000fea0003800000 */
[C---:B------:R-:W-:Y:S01]  /*3240*/  ISETP.GE.U32.AND P1, PT, R2.reuse, 0x10, PT ;  /* 0x000000100200780c */ /* 0x040fe20003f26070 */
[----:B------:R-:W-:Y:S01]  /*3250*/  IMAD R3, R3, R2, RZ ;  /* 0x0000000203037224 */ /* 0x000fe200078e02ff */
[----:B----4-:R-:W-:Y:S01]  /*3260*/  LOP3.LUT R9, R2, 0xf, RZ, 0xc0, !PT ;  /* 0x0000000f02097812 */ /* 0x010fe200078ec0ff */
[----:B------:R-:W-:-:S03]  /*3270*/  IMAD.MOV.U32 R0, RZ, RZ, RZ ;  /* 0x000000ffff007224 */ /* 0x000fc600078e00ff */
[----:B------:R-:W-:-:S07]  /*3280*/  ISETP.NE.AND P0, PT, R9, RZ, PT ;  /* 0x000000ff0900720c */ /* 0x000fce0003f05270 */
[----:B------:R-:W-:Y:S06]  /*3290*/  @!P1 BRA `(.L_x_41) ;  /* 0x0000000400989947 */ /* 0x000fec0003800000 */
[----:B------:R-:W0:Y:S01]  /*32a0*/  LDC.64 R4, c[0x0][0x380] ;  /* 0x0000e000ff047b82 */ /* 0x000e220000000a00 */
[----:B------:R-:W-:Y:S01]  /*32b0*/  LOP3.LUT R0, R2, 0x7ffffff0, RZ, 0xc0, !PT ;  /* 0x7ffffff002007812 */ /* 0x000fe200078ec0ff */
[----:B------:R-:W-:Y:S01]  /*32c0*/  BSSY.RECONVERGENT B0, `(.L_x_41) ;  /* 0x0000063000007945 */ /* 0x000fe20003800200 */
[----:B------:R-:W-:-:S03]  /*32d0*/  CS2R R6, SRZ ;  /* 0x0000000000067805 */ /* 0x000fc6000001ff00 */
[----:B------:R-:W-:Y:S02]  /*32e0*/  IMAD.MOV R8, RZ, RZ, -R0 ;  /* 0x000000ffff087224 */ /* 0x000fe400078e0a00 */
[----:B0-----:R-:W-:-:S03]  /*32f0*/  IMAD.WIDE.U32 R4, R3, 0x4, R4 ;  /* 0x0000000403047825 */ /* 0x001fc600078e0004 */
[----:B-12---:R-:W-:-:S05]  /*3300*/  IADD3 R12, P1, PT, R4, 0x20, RZ ;  /* 0x00000020040c7810 */ /* 0x006fca0007f3e0ff */
[----:B---3--:R-:W-:-:S08]  /*3310*/  IMAD.X R13, RZ, RZ, R5, P1 ;  /* 0x000000ffff0d7224 */ /* 0x008fd000008e0605 */
.L_x_42:
[----:B------:R-:W-:Y:S02]  /*3320*/  R2UR UR4, R22 ;  /* 0x00000000160472ca */ /* 0x000fe400000e0000 */
[----:B------:R-:W-:-:S13]  /*3330*/  R2UR UR5, R23 ;  /* 0x00000000170572ca */ /* 0x000fda00000e0000 */
[----:B0-----:R-:W2:Y:S01]  /*3340*/  LD.E.64 R4, desc[UR4][R18.64] ;  /* 0x0000000412047980 */ /* 0x001ea2000c101b00 */
[----:B------:R-:W-:Y:S02]  /*3350*/  R2UR UR6, R22 ;  /* 0x00000000160672ca */ /* 0x000fe400000e0000 */
[----:B--2---:R-:W-:-:S05]  /*3360*/  IADD3 R4, P1, PT, R4, R6, RZ ;  /* 0x0000000604047210 */ /* 0x004fca0007f3e0ff */
[----:B------:R-:W-:-:S05]  /*3370*/  IMAD.X R5, R5, 0x1, R7, P1 ;  /* 0x0000000105057824 */ /* 0x000fca00008e0607 */
[----:B------:R0:W2:Y:S01]  /*3380*/  LD.E R15, desc[UR4][R4.64] ;  /* 0x00000004040f7980 */ /* 0x0000a2000c101900 */
[----:B------:R-:W-:Y:S01]  /*3390*/  R2UR UR7, R23 ;  /* 0x00000000170772ca */ /* 0x000fe200000e0000 */
[----:B0-----:R-:W-:Y:S02]  /*33a0*/  IMAD.MOV.U32 R4, RZ, RZ, R12 ;  /* 0x000000ffff047224 */ /* 0x001fe400078e000c */
[----:B------:R-:W-:-:S05]  /*33b0*/  IMAD.MOV.U32 R5, RZ, RZ, R13 ;  /* 0x000000ffff057224 */ /* 0x000fca00078e000d */
[----:B--2---:R0:W-:Y:S05]  /*33c0*/  STG.E desc[UR4][R4.64+-0x20], R15 ;  /* 0xffffe00f04007986 */ /* 0x0041ea000c101904 */
[----:B------:R-:W2:Y:S02]  /*33d0*/  LD.E.64 R10, desc[UR6][R18.64] ;  /* 0x00000006120a7980 */ /* 0x000ea4000c101b00 */
[----:B--2---:R-:W-:-:S05]  /*33e0*/  IADD3 R12, P1, PT, R10, R6, RZ ;  /* 0x000000060a0c7210 */ /* 0x004fca0007f3e0ff */
[----:B------:R-:W-:-:S06]  /*33f0*/  IMAD.X R13, R11, 0x1, R7, P1 ;  /* 0x000000010b0d7824 */ /* 0x000fcc00008e0607 */
[----:B------:R-:W2:Y:S04]  /*3400*/  LD.E R13, desc[UR4][R12.64+0x4] ;  /* 0x000004040c0d7980 */ /* 0x000ea8000c101900 */
[----:B--2---:R1:W-:Y:S04]  /*3410*/  STG.E desc[UR4][R4.64+-0x1c], R13 ;  /* 0xffffe40d04007986 */ /* 0x0043e8000c101904 */
[----:B------:R-:W2:Y:S02]  /*3420*/  LD.E.64 R10, desc[UR6][R18.64] ;  /* 0x00000006120a7980 */ /* 0x000ea4000c101b00 */
[----:B--2---:R-:W-:-:S05]  /*3430*/  IADD3 R14, P1, PT, R10, R6, RZ ;  /* 0x000000060a0e7210 */ /* 0x004fca0007f3e0ff */
[----:B0-----:R-:W-:-:S06]  /*3440*/  IMAD.X R15, R11, 0x1, R7, P1 ;  /* 0x000000010b0f7824 */ /* 0x001fcc00008e0607 */
[----:B------:R-:W2:Y:S04]  /*3450*/  LD.E R15, desc[UR4][R14.64+0x8] ;  /* 0x000008040e0f7980 */ /* 0x000ea8000c101900 */
[----:B--2---:R0:W-:Y:S04]  /*3460*/  STG.E desc[UR4][R4.64+-0x18], R15 ;  /* 0xffffe80f04007986 */ /* 0x0041e8000c101904 */
[----:B------:R-:W2:Y:S02]  /*3470*/  LD.E.64 R10, desc[UR6][R18.64] ;  /* 0x00000006120a7980 */ /* 0x000ea4000c101b00 */
[----:B--2---:R-:W-:-:S05]  /*3480*/  IADD3 R12, P1, PT, R10, R6, RZ ;  /* 0x000000060a0c7210 */ /* 0x004fca0007f3e0ff */
[----:B-1----:R-:W-:-:S06]  /*3490*/  IMAD.X R13, R11, 0x1, R7, P1 ;  /* 0x000000010b0d7824 */ /* 0x002fcc00008e0607 */
        /* <DEDUP_REMOVED lines=57> */
[----:B------:R-:W2:Y:S01]  /*3830*/  LD.E.64 R10, desc[UR6][R18.64] ;  /* 0x00000006120a7980 */ /* 0x000ea2000c101b00 */
[----:B------:R-:W-:Y:S01]  /*3840*/  VIADD R8, R8, 0x10 ;  /* 0x0000001008087836 */ /* 0x000fe20000000000 */
[----:B--2---:R-:W-:-:S05]  /*3850*/  IADD3 R10, P1, PT, R10, R6, RZ ;  /* 0x000000060a0a7210 */ /* 0x004fca0007f3e0ff */
[----:B------:R-:W-:-:S06]  /*3860*/  IMAD.X R11, R11, 0x1, R7, P1 ;  /* 0x000000010b0b7824 */ /* 0x000fcc00008e0607 */
[----:B------:R-:W2:Y:S01]  /*3870*/  LD.E R11, desc[UR4][R10.64+0x3c] ;  /* 0x00003c040a0b7980 */ /* 0x000ea2000c101900 */
[----:B------:R-:W-:Y:S02]  /*3880*/  ISETP.NE.AND P1, PT, R8, RZ, PT ;  /* 0x000000ff0800720c */ /* 0x000fe40003f25270 */
[----:B------:R-:W-:Y:S02]  /*3890*/  IADD3 R12, P3, PT, R4, 0x40, RZ ;  /* 0x00000040040c7810 */ /* 0x000fe40007f7e0ff */
[----:B------:R-:W-:-:S03]  /*38a0*/  IADD3 R6, P2, PT, R6, 0x40, RZ ;  /* 0x0000004006067810 */ /* 0x000fc60007f5e0ff */
[----:B-1----:R-:W-:Y:S02]  /*38b0*/  IMAD.X R13, RZ, RZ, R5, P3 ;  /* 0x000000ffff0d7224 */ /* 0x002fe400018e0605 */
[----:B------:R-:W-:Y:S01]  /*38c0*/  IMAD.X R7, RZ, RZ, R7, P2 ;  /* 0x000000ffff077224 */ /* 0x000fe200010e0607 */
[----:B--2---:R0:W-:Y:S03]  /*38d0*/  STG.E desc[UR4][R4.64+0x1c], R11 ;  /* 0x00001c0b04007986 */ /* 0x0041e6000c101904 */
[----:B------:R-:W-:Y:S05]  /*38e0*/  @P1 BRA `(.L_x_42) ;  /* 0xfffffff8008c1947 */ /* 0x000fea000383ffff */
[----:B------:R-:W-:Y:S05]  /*38f0*/  BSYNC.RECONVERGENT B0 ;  /* 0x0000000000007941 */ /* 0x000fea0003800200 */
.L_x_41:
[----:B------:R-:W-:Y:S05]  /*3900*/  @!P0 EXIT ;  /* 0x000000000000894d */ /* 0x000fea0003800000 */
[----:B------:R-:W-:Y:S02]  /*3910*/  ISETP.GE.U32.AND P0, PT, R9, 0x8, PT ;  /* 0x000000080900780c */ /* 0x000fe40003f06070 */
[----:B-123--:R-:W-:-:S04]  /*3920*/  LOP3.LUT R10, R2, 0x7, RZ, 0xc0, !PT ;  /* 0x00000007020a7812 */ /* 0x00efc800078ec0ff */
[----:B------:R-:W-:-:S07]  /*3930*/  ISETP.NE.AND P1, PT, R10, RZ, PT ;  /* 0x000000ff0a00720c */ /* 0x000fce0003f25270 */
[----:B------:R-:W-:Y:S06]  /*3940*/  @!P0 BRA `(.L_x_43) ;  /* 0x0000000000c48947 */ /* 0x000fec0003800000 */
[----:B------:R-:W-:Y:S01]  /*3950*/  R2UR UR4, R22 ;  /* 0x00000000160472ca */ /* 0x000fe200000e0000 */
[----:B------:R-:W1:Y:S01]  /*3960*/  LDC.64 R6, c[0x0][0x380] ;  /* 0x0000e000ff067b82 */ /* 0x000e620000000a00 */
[----:B------:R-:W-:-:S13]  /*3970*/  R2UR UR5, R23 ;  /* 0x00000000170572ca */ /* 0x000fda00000e0000 */
[----:B0-----:R-:W2:Y:S01]  /*3980*/  LD.E.64 R4, desc[UR4][R18.64] ;  /* 0x0000000412047980 */ /* 0x001ea2000c101b00 */
[----:B------:R-:W-:Y:S02]  /*3990*/  R2UR UR6, R22 ;  /* 0x00000000160672ca */ /* 0x000fe400000e0000 */
[----:B------:R-:W-:Y:S01]  /*39a0*/  R2UR UR7, R23 ;  /* 0x00000000170772ca */ /* 0x000fe200000e0000 */
[----:B------:R-:W-:Y:S02]  /*39b0*/  IMAD.IADD R9, R3, 0x1, R0 ;  /* 0x0000000103097824 */ /* 0x000fe400078e0200 */
[----:B--2---:R-:W-:-:S05]  /*39c0*/  IMAD.WIDE.U32 R4, R0, 0x4, R4 ;  /* 0x0000000400047825 */ /* 0x004fca00078e0004 */
[----:B------:R-:W2:Y:S01]  /*39d0*/  LD.E R11, desc[UR4][R4.64] ;  /* 0x00000004040b7980 */ /* 0x000ea2000c101900 */
[----:B-1----:R-:W-:-:S05]  /*39e0*/  IMAD.WIDE.U32 R6, R9, 0x4, R6 ;  /* 0x0000000409067825 */ /* 0x002fca00078e0006 */
[----:B--2---:R0:W-:Y:S04]  /*39f0*/  STG.E desc[UR4][R6.64], R11 ;  /* 0x0000000b06007986 */ /* 0x0041e8000c101904 */
[----:B------:R-:W2:Y:S01]  /*3a00*/  LD.E.64 R8, desc[UR6][R18.64] ;  /* 0x0000000612087980 */ /* 0x000ea2000c101b00 */
[----:B------:R-:W-:Y:S02]  /*3a10*/  IADD3 R5, P0, PT, R3, R0, RZ ;  /* 0x0000000003057210 */ /* 0x000fe40007f1e0ff */
[----:B------:R-:W-:Y:S02]  /*3a20*/  R2UR UR8, R22 ;  /* 0x00000000160872ca */ /* 0x000fe400000e0000 */
[----:B------:R-:W-:Y:S01]  /*3a30*/  R2UR UR9, R23 ;  /* 0x00000000170972ca */ /* 0x000fe200000e0000 */
[----:B--2---:R-:W-:-:S05]  /*3a40*/  IMAD.WIDE.U32 R8, R0, 0x4, R8 ;  /* 0x0000000400087825 */ /* 0x004fca00078e0008 */
[----:B------:R-:W2:Y:S01]  /*3a50*/  LD.E R13, desc[UR4][R8.64+0x4] ;  /* 0x00000404080d7980 */ /* 0x000ea2000c101900 */
[----:B------:R-:W1:Y:S01]  /*3a60*/  LDCU.64 UR4, c[0x0][0x380] ;  /* 0x00007000ff0477ac */ /* 0x000e620008000a00 */
[----:B------:R-:W-:Y:S01]  /*3a70*/  IMAD.X R12, RZ, RZ, RZ, P0 ;  /* 0x000000ffff0c7224 */ /* 0x000fe200000e06ff */
[----:B-1----:R-:W-:-:S04]  /*3a80*/  LEA R4, P0, R5, UR4, 0x2 ;  /* 0x0000000405047c11 */ /* 0x002fc8000f8010ff */
[----:B------:R-:W-:-:S05]  /*3a90*/  LEA.HI.X R5, R5, UR5, R12, 0x2, P0 ;  /* 0x0000000505057c11 */ /* 0x000fca00080f140c */
[----:B--2---:R1:W-:Y:S04]  /*3aa0*/  STG.E desc[UR6][R4.64+0x4], R13 ;  /* 0x0000040d04007986 */ /* 0x0043e8000c101906 */
[----:B0-----:R-:W2:Y:S01]  /*3ab0*/  LD.E.64 R6, desc[UR8][R18.64] ;  /* 0x0000000812067980 */ /* 0x001ea2000c101b00 */
[----:B------:R-:W-:Y:S02]  /*3ac0*/  R2UR UR4, R22 ;  /* 0x00000000160472ca */ /* 0x000fe400000e0000 */
[----:B------:R-:W-:Y:S01]  /*3ad0*/  R2UR UR5, R23 ;  /* 0x00000000170572ca */ /* 0x000fe200000e0000 */
[----:B--2---:R-:W-:-:S12]  /*3ae0*/  IMAD.WIDE.U32 R6, R0, 0x4, R6 ;  /* 0x0000000400067825 */ /* 0x004fd800078e0006 */
[----:B------:R-:W2:Y:S04]  /*3af0*/  LD.E R11, desc[UR4][R6.64+0x8] ;  /* 0x00000804060b7980 */ /* 0x000ea8000c101900 */
[----:B--2---:R0:W-:Y:S04]  /*3b00*/  STG.E desc[UR4][R4.64+0x8], R11 ;  /* 0x0000080b04007986 */ /* 0x0041e8000c101904 */
[----:B------:R-:W2:Y:S02]  /*3b10*/  LD.E.64 R8, desc[UR6][R18.64] ;  /* 0x0000000612087980 */ /* 0x000ea4000c101b00 */
[----:B--2---:R-:W-:-:S05]  /*3b20*/  IMAD.WIDE.U32 R8, R0, 0x4, R8 ;  /* 0x0000000400087825 */ /* 0x004fca00078e0008 */
[----:B-1----:R-:W2:Y:S04]  /*3b30*/  LD.E R13, desc[UR4][R8.64+0xc] ;  /* 0x00000c04080d7980 */ /* 0x002ea8000c101900 */
[----:B--2---:R1:W-:Y:S04]  /*3b40*/  STG.E desc[UR4][R4.64+0xc], R13 ;  /* 0x00000c0d04007986 */ /* 0x0043e8000c101904 */
[----:B------:R-:W2:Y:S02]  /*3b50*/  LD.E.64 R6, desc[UR6][R18.64] ;  /* 0x0000000612067980 */ /* 0x000ea4000c101b00 */
[----:B--2---:R-:W-:-:S05]  /*3b60*/  IMAD.WIDE.U32 R6, R0, 0x4, R6 ;  /* 0x0000000400067825 */ /* 0x004fca00078e0006 */
[----:B0-----:R-:W2:Y:S04]  /*3b70*/  LD.E R11, desc[UR4][R6.64+0x10] ;  /* 0x00001004060b7980 */ /* 0x001ea8000c101900 */
[----:B--2---:R2:W-:Y:S04]  /*3b80*/  STG.E desc[UR4][R4.64+0x10], R11 ;  /* 0x0000100b04007986 */ /* 0x0045e8000c101904 */
[----:B------:R-:W3:Y:S02]  /*3b90*/  LD.E.64 R8, desc[UR6][R18.64] ;  /* 0x0000000612087980 */ /* 0x000ee4000c101b00 */
[----:B---3--:R-:W-:-:S05]  /*3ba0*/  IMAD.WIDE.U32 R8, R0, 0x4, R8 ;  /* 0x0000000400087825 */ /* 0x008fca00078e0008 */
[----:B-1----:R-:W3:Y:S04]  /*3bb0*/  LD.E R13, desc[UR4][R8.64+0x14] ;  /* 0x00001404080d7980 */ /* 0x002ee8000c101900 */
[----:B---3--:R2:W-:Y:S04]  /*3bc0*/  STG.E desc[UR4][R4.64+0x14], R13 ;  /* 0x0000140d04007986 */ /* 0x0085e8000c101904 */
[----:B------:R-:W3:Y:S02]  /*3bd0*/  LD.E.64 R6, desc[UR6][R18.64] ;  /* 0x0000000612067980 */ /* 0x000ee4000c101b00 */
[----:B---3--:R-:W-:-:S06]  /*3be0*/  IMAD.WIDE.U32 R6, R0, 0x4, R6 ;  /* 0x0000000400067825 */ /* 0x008fcc00078e0006 */
[----:B------:R-:W3:Y:S04]  /*3bf0*/  LD.E R7, desc[UR4][R6.64+0x18] ;  /* 0x0000180406077980 */ /* 0x000ee8000c101900 */
[----:B---3--:R2:W-:Y:S04]  /*3c00*/  STG.E desc[UR4][R4.64+0x18], R7 ;  /* 0x0000180704007986 */ /* 0x0085e8000c101904 */
[----:B------:R-:W3:Y:S02]  /*3c10*/  LD.E.64 R8, desc[UR6][R18.64] ;  /* 0x0000000612087980 */ /* 0x000ee4000c101b00 */
[----:B---3--:R-:W-:-:S06]  /*3c20*/  IMAD.WIDE.U32 R8, R0, 0x4, R8 ;  /* 0x0000000400087825 */ /* 0x008fcc00078e0008 */
[----:B------:R-:W3:Y:S01]  /*3c30*/  LD.E R9, desc[UR4][R8.64+0x1c] ;  /* 0x00001c0408097980 */ /* 0x000ee2000c101900 */
[----:B------:R-:W-:-:S03]  /*3c40*/  VIADD R0, R0, 0x8 ;  /* 0x0000000800007836 */ /* 0x000fc60000000000 */
[----:B---3--:R2:W-:Y:S04]  /*3c50*/  STG.E desc[UR4][R4.64+0x1c], R9 ;  /* 0x00001c0904007986 */ /* 0x0085e8000c101904 */
.L_x_43:
[----:B------:R-:W-:Y:S05]  /*3c60*/  @!P1 EXIT ;  /* 0x000000000000994d */ /* 0x000fea0003800000 */
[----:B------:R-:W-:Y:S02]  /*3c70*/  ISETP.GE.U32.AND P0, PT, R10, 0x4, PT ;  /* 0x000000040a00780c */ /* 0x000fe40003f06070 */
[----:B------:R-:W-:-:S04]  /*3c80*/  LOP3.LUT R2, R2, 0x3, RZ, 0xc0, !PT ;  /* 0x0000000302027812 */ /* 0x000fc800078ec0ff */
[----:B------:R-:W-:-:S07]  /*3c90*/  ISETP.NE.AND P1, PT, R2, RZ, PT ;  /* 0x000000ff0200720c */ /* 0x000fce0003f25270 */
[----:B------:R-:W-:Y:S06]  /*3ca0*/  @!P0 BRA `(.L_x_44) ;  /* 0x0000000000848947 */ /* 0x000fec0003800000 */
[----:B------:R-:W-:Y:S01]  /*3cb0*/  R2UR UR4, R22 ;  /* 0x00000000160472ca */ /* 0x000fe200000e0000 */
[----:B--2---:R-:W1:Y:S01]  /*3cc0*/  LDC.64 R6, c[0x0][0x380] ;  /* 0x0000e000ff067b82 */ /* 0x004e620000000a00 */
        /* <DEDUP_REMOVED lines=27> */
[----:B--2---:R-:W-:-:S06]  /*3e80*/  IMAD.WIDE.U32 R6, R0, 0x4, R6 ;  /* 0x0000000400067825 */ /* 0x004fcc00078e0006 */
[----:B------:R-:W2:Y:S01]  /*3e90*/  LD.E R7, desc[UR4][R6.64+0xc] ;  /* 0x00000c0406077980 */ /* 0x000ea2000c101900 */
[----:B------:R-:W-:-:S03]  /*3ea0*/  VIADD R0, R0, 0x4 ;  /* 0x0000000400007836 */ /* 0x000fc60000000000 */
[----:B--2---:R1:W-:Y:S04]  /*3eb0*/  STG.E desc[UR4][R4.64+0xc], R7 ;  /* 0x00000c0704007986 */ /* 0x0043e8000c101904 */
.L_x_44:
[----:B------:R-:W-:Y:S05]  /*3ec0*/  @!P1 EXIT ;  /* 0x000000000000994d */ /* 0x000fea0003800000 */
[----:B012---:R-:W0:Y:S01]  /*3ed0*/  LDC.64 R4, c[0x0][0x380] ;  /* 0x0000e000ff047b82 */ /* 0x007e220000000a00 */
[----:B------:R-:W-:Y:S02]  /*3ee0*/  IMAD.IADD R3, R3, 0x1, R0 ;  /* 0x0000000103037824 */ /* 0x000fe400078e0200 */
[----:B------:R-:W-:-:S04]  /*3ef0*/  IMAD.WIDE.U32 R6, R0, 0x4, RZ ;  /* 0x0000000400067825 */ /* 0x000fc800078e00ff */
[----:B------:R-:W-:Y:S02]  /*3f00*/  IMAD.MOV R0, RZ, RZ, -R2 ;  /* 0x000000ffff007224 */ /* 0x000fe400078e0a02 */
[----:B0-----:R-:W-:-:S04]  /*3f10*/  IMAD.WIDE.U32 R4, R3, 0x4, R4 ;  /* 0x0000000403047825 */ /* 0x001fc800078e0004 */
[----:B------:R-:W-:-:S07]  /*3f20*/  IMAD.MOV.U32 R9, RZ, RZ, R5 ;  /* 0x000000ffff097224 */ /* 0x000fce00078e0005 */
.L_x_45:
[----:B------:R-:W-:Y:S02]  /*3f30*/  R2UR UR4, R22 ;  /* 0x00000000160472ca */ /* 0x000fe400000e0000 */
[----:B------:R-:W-:-:S13]  /*3f40*/  R2UR UR5, R23 ;  /* 0x00000000170572ca */ /* 0x000fda00000e0000 */
[----:B0-----:R-:W2:Y:S01]  /*3f50*/  LD.E.64 R2, desc[UR4][R18.64] ;  /* 0x0000000412027980 */ /* 0x001ea2000c101b00 */
[----:B------:R-:W-:Y:S01]  /*3f60*/  VIADD R0, R0, 0x1 ;  /* 0x0000000100007836 */ /* 0x000fe20000000000 */
[----:B--2---:R-:W-:-:S05]  /*3f70*/  IADD3 R2, P0, PT, R2, R6, RZ ;  /* 0x0000000602027210 */ /* 0x004fca0007f1e0ff */
[----:B------:R-:W-:-:S05]  /*3f80*/  IMAD.X R3, R3, 0x1, R7, P0 ;  /* 0x0000000103037824 */ /* 0x000fca00000e0607 */
[----:B------:R0:W2:Y:S01]  /*3f90*/  LD.E R5, desc[UR4][R2.64] ;  /* 0x0000000402057980 */ /* 0x0000a2000c101900 */
[----:B------:R-:W-:Y:S02]  /*3fa0*/  ISETP.NE.AND P0, PT, R0, RZ, PT ;  /* 0x000000ff0000720c */ /* 0x000fe40003f05270 */
[----:B------:R-:W-:-:S05]  /*3fb0*/  IADD3 R6, P2, PT, R6, 0x4, RZ ;  /* 0x0000000406067810 */ /* 0x000fca0007f5e0ff */
[----:B------:R-:W-:Y:S02]  /*3fc0*/  IMAD.X R7, RZ, RZ, R7, P2 ;  /* 0x000000ffff077224 */ /* 0x000fe400010e0607 */
[----:B0-----:R-:W-:Y:S01]  /*3fd0*/  IMAD.MOV.U32 R2, RZ, RZ, R4 ;  /* 0x000000ffff027224 */ /* 0x001fe200078e0004 */
[----:B------:R-:W-:Y:S01]  /*3fe0*/  IADD3 R4, P1, PT, R4, 0x4, RZ ;  /* 0x0000000404047810 */ /* 0x000fe20007f3e0ff */
[----:B------:R-:W-:-:S04]  /*3ff0*/  IMAD.MOV.U32 R3, RZ, RZ, R9 ;  /* 0x000000ffff037224 */ /* 0x000fc800078e0009 */
[----:B------:R-:W-:Y:S01]  /*4000*/  IMAD.X R9, RZ, RZ, R9, P1 ;  /* 0x000000ffff097224 */ /* 0x000fe200008e0609 */
[----:B--2---:R0:W-:Y:S01]  /*4010*/  STG.E desc[UR4][R2.64], R5 ;  /* 0x0000000502007986 */ /* 0x0041e2000c101904 */
[----:B------:R-:W-:Y:S06]  /*4020*/  @P0 BRA `(.L_x_45) ;  /* 0xfffffffc00c00947 */ /* 0x000fec000383ffff */
[----:B------:R-:W-:Y:S05]  /*4030*/  EXIT ;  /* 0x000000000000794d */ /* 0x000fea0003800000 */
.L_x_46:
[----:B------:R-:W-:-:S00]  /*4040*/  BRA `(.L_x_46) ;  /* 0xfffffffc00fc7947 */ /* 0x000fc0000383ffff */
[----:B------:R-:W-:-:S00]  /*4050*/  NOP ;  /* 0x0000000000007918 */ /* 0x000fc00000000000 */
        /* <DEDUP_REMOVED lines=10> */
.L_x_47:


//--------------------- .nv.shared.reserved.0     --------------------------
	.section	.nv.shared.reserved.0,"aw",@nobits
	.weak		__nv_reservedSMEM_offset_0_alias
	.size		__nv_reservedSMEM_offset_0_alias, 0, 64
	.other		__nv_reservedSMEM_offset_0_alias,@"STO_CUDA_RESERVED_SHARED STV_DEFAULT"
__nv_reservedSMEM_offset_0_alias:
	.zero		0
	.zero		64


//--------------------- .nv.constant0._Z4sortPiS_ii --------------------------
	.section	.nv.constant0._Z4sortPiS_ii,"a",@progbits
	.sectionflags	@""
	.align	4
.nv.constant0._Z4sortPiS_ii:
	.zero		920


//--------------------- SYMBOLS --------------------------

	.type		.nv.reservedSmem.offset0,@object
	.size		.nv.reservedSmem.offset0,0x4
	.type		malloc,@function
